	.target	sm_90a

	.elftype	@"ET_EXEC"


//--------------------- .note.nv.tkinfo           --------------------------
	.section	.note.nv.tkinfo,"",@"SHT_NOTE"
	.sectionflags	@"SHF_NOTE_NV_TKINFO"
	.tkinfo
        /*0018*/ 	.word	0x00000002
        /*0030*/ 	.string	""
        /*0030*/ 	.string	"ptxas"
        /*0030*/ 	.string	"Cuda compilation tools, release 13.0, V13.0.88"
        /*0030*/ 	.string	"Build cuda_13.0.r13.0/compiler.36424714_0"
        /*0030*/ 	.string	"-arch sm_90a -m 64 "



//--------------------- .note.nv.cuinfo           --------------------------
	.section	.note.nv.cuinfo,"",@"SHT_NOTE"
	.sectionflags	@"SHF_NOTE_NV_CUINFO"
        /*0018*/ 	.short	0x0002
        /*001a*/ 	.short	0x005a
        /*001c*/ 	.short	0x0082
	.zero		2


//--------------------- .nv.info                  --------------------------
	.section	.nv.info,"",@"SHT_CUDA_INFO"
	.align	4


	//----- nvinfo : EIATTR_REGCOUNT
	.align		4
        /*0000*/ 	.byte	0x04, 0x2f
        /*0002*/ 	.short	(.L_15 - .L_14)
	.align		4
.L_14:
        /*0004*/ 	.word	index@(_ZN7cutlass13device_kernelINS_4gemm6kernel13GemmUniversalIN4cute5tupleIJiiiiEEENS1_10collective13CollectiveMmaINS1_34MainloopSm90TmaGmmaWarpSpecializedILi5ENS5_IJNS4_1CILi1EEENSA_ILi8EEESB_EEENS1_35KernelTmaWarpSpecializedCooperativeEEENS5_IJNSA_ILi256EEENSA_ILi64EEESH_EEENS_6half_tENS5_IJlSB_lEEESJ_SK_NS4_8TiledMMAINS4_8MMA_AtomIJNS4_4SM904GMMA25MMA_64x64x16_F32F16F16_SSILNSO_5MajorE0ELSQ_0ELNSO_7ScaleInE1ELSR_1EEEEEENS4_6LayoutINS5_IJNSA_ILi2EEESB_SB_EEENS5_IJSB_NSA_ILi0EEESX_EEEEENS5_IJNS4_10UnderscoreES10_S10_EEEEENS4_23SM90_TMA_LOAD_MULTICASTENS4_14ComposedLayoutINS4_7SwizzleILi3ELi4ELi3EEENS4_18smem_ptr_flag_bitsILi16EEENSU_INS5_IJSC_SH_EEENS5_IJSH_SB_EEEEEEEvNS4_8identityENS4_13SM90_TMA_LOADES1C_vS1D_EENS_8epilogue10collective6detail29Sm90TmaWarpSpecializedAdapterINS1H_15DefaultEpilogueISJ_SK_SK_NS1G_6thread17LinearCombinationISJ_Li1EffLNS1L_9ScaleType4KindE0ELNS_15FloatRoundStyleE2ESJ_EENS1_15EpilogueDefaultEEEEEvvEEEEvNT_6ParamsE)
        /*0008*/ 	.word	0x000000a8


	//----- nvinfo : EIATTR_FRAME_SIZE
	.align		4
.L_15:
        /*000c*/ 	.byte	0x04, 0x11
        /*000e*/ 	.short	(.L_17 - .L_16)
	.align		4
.L_16:
        /*0010*/ 	.word	index@(_ZN7cutlass13device_kernelINS_4gemm6kernel13GemmUniversalIN4cute5tupleIJiiiiEEENS1_10collective13CollectiveMmaINS1_34MainloopSm90TmaGmmaWarpSpecializedILi5ENS5_IJNS4_1CILi1EEENSA_ILi8EEESB_EEENS1_35KernelTmaWarpSpecializedCooperativeEEENS5_IJNSA_ILi256EEENSA_ILi64EEESH_EEENS_6half_tENS5_IJlSB_lEEESJ_SK_NS4_8TiledMMAINS4_8MMA_AtomIJNS4_4SM904GMMA25MMA_64x64x16_F32F16F16_SSILNSO_5MajorE0ELSQ_0ELNSO_7ScaleInE1ELSR_1EEEEEENS4_6LayoutINS5_IJNSA_ILi2EEESB_SB_EEENS5_IJSB_NSA_ILi0EEESX_EEEEENS5_IJNS4_10UnderscoreES10_S10_EEEEENS4_23SM90_TMA_LOAD_MULTICASTENS4_14ComposedLayoutINS4_7SwizzleILi3ELi4ELi3EEENS4_18smem_ptr_flag_bitsILi16EEENSU_INS5_IJSC_SH_EEENS5_IJSH_SB_EEEEEEEvNS4_8identityENS4_13SM90_TMA_LOADES1C_vS1D_EENS_8epilogue10collective6detail29Sm90TmaWarpSpecializedAdapterINS1H_15DefaultEpilogueISJ_SK_SK_NS1G_6thread17LinearCombinationISJ_Li1EffLNS1L_9ScaleType4KindE0ELNS_15FloatRoundStyleE2ESJ_EENS1_15EpilogueDefaultEEEEEvvEEEEvNT_6ParamsE)
        /*0014*/ 	.word	0x00000000


	//----- nvinfo : EIATTR_MIN_STACK_SIZE
	.align		4
.L_17:
        /*0018*/ 	.byte	0x04, 0x12
        /*001a*/ 	.short	(.L_19 - .L_18)
	.align		4
.L_18:
        /*001c*/ 	.word	index@(_ZN7cutlass13device_kernelINS_4gemm6kernel13GemmUniversalIN4cute5tupleIJiiiiEEENS1_10collective13CollectiveMmaINS1_34MainloopSm90TmaGmmaWarpSpecializedILi5ENS5_IJNS4_1CILi1EEENSA_ILi8EEESB_EEENS1_35KernelTmaWarpSpecializedCooperativeEEENS5_IJNSA_ILi256EEENSA_ILi64EEESH_EEENS_6half_tENS5_IJlSB_lEEESJ_SK_NS4_8TiledMMAINS4_8MMA_AtomIJNS4_4SM904GMMA25MMA_64x64x16_F32F16F16_SSILNSO_5MajorE0ELSQ_0ELNSO_7ScaleInE1ELSR_1EEEEEENS4_6LayoutINS5_IJNSA_ILi2EEESB_SB_EEENS5_IJSB_NSA_ILi0EEESX_EEEEENS5_IJNS4_10UnderscoreES10_S10_EEEEENS4_23SM90_TMA_LOAD_MULTICASTENS4_14ComposedLayoutINS4_7SwizzleILi3ELi4ELi3EEENS4_18smem_ptr_flag_bitsILi16EEENSU_INS5_IJSC_SH_EEENS5_IJSH_SB_EEEEEEEvNS4_8identityENS4_13SM90_TMA_LOADES1C_vS1D_EENS_8epilogue10collective6detail29Sm90TmaWarpSpecializedAdapterINS1H_15DefaultEpilogueISJ_SK_SK_NS1G_6thread17LinearCombinationISJ_Li1EffLNS1L_9ScaleType4KindE0ELNS_15FloatRoundStyleE2ESJ_EENS1_15EpilogueDefaultEEEEEvvEEEEvNT_6ParamsE)
        /*0020*/ 	.word	0x00000000
.L_19:


//--------------------- .nv.compat                --------------------------
	.section	.nv.compat,"",@"SHT_CUDA_COMPAT_INFO"
	.align	4
        /*0000*/ 	.byte	0x02, 0x09, 0x01, 0x00, 0x02, 0x02, 0x04, 0x00, 0x02, 0x05, 0x05, 0x00, 0x03, 0x07, 0x01, 0x01
        /*0010*/ 	.byte	0x02, 0x03, 0x01, 0x00, 0x02, 0x06, 0x01, 0x00, 0x04, 0x0b, 0x08, 0x00, 0x00, 0x00, 0x00, 0x00
        /*0020*/ 	.byte	0x00, 0x00, 0x00, 0x00


//--------------------- .nv.info._ZN7cutlass13device_kernelINS_4gemm6kernel13GemmUniversalIN4cute5tupleIJiiiiEEENS1_10collective13CollectiveMmaINS1_34MainloopSm90TmaGmmaWarpSpecializedILi5ENS5_IJNS4_1CILi1EEENSA_ILi8EEESB_EEENS1_35KernelTmaWarpSpecializedCooperativeEEENS5_IJNSA_ILi256EEENSA_ILi64EEESH_EEENS_6half_tENS5_IJlSB_lEEESJ_SK_NS4_8TiledMMAINS4_8MMA_AtomIJNS4_4SM904GMMA25MMA_64x64x16_F32F16F16_SSILNSO_5MajorE0ELSQ_0ELNSO_7ScaleInE1ELSR_1EEEEEENS4_6LayoutINS5_IJNSA_ILi2EEESB_SB_EEENS5_IJSB_NSA_ILi0EEESX_EEEEENS5_IJNS4_10UnderscoreES10_S10_EEEEENS4_23SM90_TMA_LOAD_MULTICASTENS4_14ComposedLayoutINS4_7SwizzleILi3ELi4ELi3EEENS4_18smem_ptr_flag_bitsILi16EEENSU_INS5_IJSC_SH_EEENS5_IJSH_SB_EEEEEEEvNS4_8identityENS4_13SM90_TMA_LOADES1C_vS1D_EENS_8epilogue10collective6detail29Sm90TmaWarpSpecializedAdapterINS1H_15DefaultEpilogueISJ_SK_SK_NS1G_6thread17LinearCombinationISJ_Li1EffLNS1L_9ScaleType4KindE0ELNS_15FloatRoundStyleE2ESJ_EENS1_15EpilogueDefaultEEEEEvvEEEEvNT_6ParamsE --------------------------
	.section	.nv.info._ZN7cutlass13device_kernelINS_4gemm6kernel13GemmUniversalIN4cute5tupleIJiiiiEEENS1_10collective13CollectiveMmaINS1_34MainloopSm90TmaGmmaWarpSpecializedILi5ENS5_IJNS4_1CILi1EEENSA_ILi8EEESB_EEENS1_35KernelTmaWarpSpecializedCooperativeEEENS5_IJNSA_ILi256EEENSA_ILi64EEESH_EEENS_6half_tENS5_IJlSB_lEEESJ_SK_NS4_8TiledMMAINS4_8MMA_AtomIJNS4_4SM904GMMA25MMA_64x64x16_F32F16F16_SSILNSO_5MajorE0ELSQ_0ELNSO_7ScaleInE1ELSR_1EEEEEENS4_6LayoutINS5_IJNSA_ILi2EEESB_SB_EEENS5_IJSB_NSA_ILi0EEESX_EEEEENS5_IJNS4_10UnderscoreES10_S10_EEEEENS4_23SM90_TMA_LOAD_MULTICASTENS4_14ComposedLayoutINS4_7SwizzleILi3ELi4ELi3EEENS4_18smem_ptr_flag_bitsILi16EEENSU_INS5_IJSC_SH_EEENS5_IJSH_SB_EEEEEEEvNS4_8identityENS4_13SM90_TMA_LOADES1C_vS1D_EENS_8epilogue10collective6detail29Sm90TmaWarpSpecializedAdapterINS1H_15DefaultEpilogueISJ_SK_SK_NS1G_6thread17LinearCombinationISJ_Li1EffLNS1L_9ScaleType4KindE0ELNS_15FloatRoundStyleE2ESJ_EENS1_15EpilogueDefaultEEEEEvvEEEEvNT_6ParamsE,"",@"SHT_CUDA_INFO"
	.sectionflags	@""
	.align	4


	//----- nvinfo : EIATTR_CUDA_API_VERSION
	.align		4
        /*0000*/ 	.byte	0x04, 0x37
        /*0002*/ 	.short	(.L_21 - .L_20)
.L_20:
        /*0004*/ 	.word	0x00000082


	//----- nvinfo : EIATTR_KPARAM_INFO
	.align		4
.L_21:
        /*0008*/ 	.byte	0x04, 0x17
        /*000a*/ 	.short	(.L_23 - .L_22)
.L_22:
        /*000c*/ 	.word	0x00000000
        /*0010*/ 	.short	0x0000
        /*0012*/ 	.short	0x0070
        /*0014*/ 	.byte	0x00, 0xf0, 0x01, 0x10


	//----- nvinfo : EIATTR_SPARSE_MMA_MASK
	.align		4
.L_23:
        /*0018*/ 	.byte	0x03, 0x50
        /*001a*/ 	.short	0x0000


	//----- nvinfo : EIATTR_MAXREG_COUNT
	.align		4
        /*001c*/ 	.byte	0x03, 0x1b
        /*001e*/ 	.short	0x00a8


	//----- nvinfo : EIATTR_NUM_BARRIERS
	.align		4
        /*0020*/ 	.byte	0x02, 0x4c
        /*0022*/ 	.byte	0x01
	.zero		1


	//----- nvinfo : EIATTR_EXTERNS
	.align		4
        /*0024*/ 	.byte	0x04, 0x0f
        /*0026*/ 	.short	(.L_25 - .L_24)


	//   ....[0]....
	.align		4
.L_24:
        /*0028*/ 	.word	index@(__assertfail)


	//----- nvinfo : EIATTR_MERCURY_ISA_VERSION
	.align		4
.L_25:
        /*002c*/ 	.byte	0x03, 0x5f
        /*002e*/ 	.short	0x0101


	//----- nvinfo : EIATTR_INT_WARP_WIDE_INSTR_OFFSETS
	.align		4
        /*0030*/ 	.byte	0x04, 0x31
        /*0032*/ 	.short	(.L_27 - .L_26)


	//   ....[0]....
.L_26:
        /*0034*/ 	.word	0x00000490


	//   ....[1]....
        /*0038*/ 	.word	0x000004b0


	//   ....[2]....
        /*003c*/ 	.word	0x00000660


	//----- nvinfo : EIATTR_COOP_GROUP_MASK_REGIDS
	.align		4
.L_27:
        /*0040*/ 	.byte	0x04, 0x29
        /*0042*/ 	.short	(.L_29 - .L_28)


	//   ....[0]....
.L_28:
        /*0044*/ 	.word	0xffffffff


	//   ....[1]....
        /*0048*/ 	.word	0xffffffff


	//   ....[2]....
        /*004c*/ 	.word	0xffffffff


	//   ....[3]....
        /*0050*/ 	.word	0xffffffff


	//   ....[4]....
        /*0054*/ 	.word	0xffffffff


	//   ....[5]....
        /*0058*/ 	.word	0xffffffff


	//----- nvinfo : EIATTR_COOP_GROUP_INSTR_OFFSETS
	.align		4
.L_29:
        /*005c*/ 	.byte	0x04, 0x28
        /*005e*/ 	.short	(.L_31 - .L_30)


	//   ....[0]....
.L_30:
        /*0060*/ 	.word	0x00000060


	//   ....[1]....
        /*0064*/ 	.word	0x00000070


	//   ....[2]....
        /*0068*/ 	.word	0x00000130


	//   ....[3]....
        /*006c*/ 	.word	0x000002e0


	//   ....[4]....
        /*0070*/ 	.word	0x000007a0


	//   ....[5]....
        /*0074*/ 	.word	0x00001200


	//----- nvinfo : EIATTR_REG_RECONFIG
	.align		4
.L_31:
        /*0078*/ 	.byte	0x01, 0x54
	.zero		2


	//----- nvinfo : EIATTR_SYSCALL_OFFSETS
	.align		4
        /*007c*/ 	.byte	0x04, 0x46
        /*007e*/ 	.short	(.L_33 - .L_32)


	//   ....[0]....
.L_32:
        /*0080*/ 	.word	0x000013c0


	//----- nvinfo : EIATTR_MBARRIER_INSTR_OFFSETS
	.align		4
.L_33:
        /*0084*/ 	.byte	0x04, 0x39
        /*0086*/ 	.short	(.L_35 - .L_34)


	//   ....[0]....
.L_34:
        /*0088*/ 	.word	0x00000230
        /*008c*/ 	.word	0x000000ff
        /*0090*/ 	.word	0x00000000
        /*0094*/ 	.short	0x0100
        /*0096*/ 	.byte	0x08
	.zero		1


	//   ....[1]....
        /*0098*/ 	.word	0x00000240
        /*009c*/ 	.word	0x000000ff
        /*00a0*/ 	.word	0x00000028
        /*00a4*/ 	.short	0x0100
        /*00a6*/ 	.byte	0x08
	.zero		1


	//   ....[2]....
        /*00a8*/ 	.word	0x00000250
        /*00ac*/ 	.word	0x000000ff
        /*00b0*/ 	.word	0x00000008
        /*00b4*/ 	.short	0x0100
        /*00b6*/ 	.byte	0x08
	.zero		1


	//   ....[3]....
        /*00b8*/ 	.word	0x00000260
        /*00bc*/ 	.word	0x000000ff
        /*00c0*/ 	.word	0x00000030
        /*00c4*/ 	.short	0x0100
        /*00c6*/ 	.byte	0x08
	.zero		1


	//   ....[4]....
        /*00c8*/ 	.word	0x00000270
        /*00cc*/ 	.word	0x000000ff
        /*00d0*/ 	.word	0x00000010
        /*00d4*/ 	.short	0x0100
        /*00d6*/ 	.byte	0x08
	.zero		1


	//   ....[5]....
        /*00d8*/ 	.word	0x00000280
        /*00dc*/ 	.word	0x000000ff
        /*00e0*/ 	.word	0x00000038
        /*00e4*/ 	.short	0x0100
        /*00e6*/ 	.byte	0x08
	.zero		1


	//   ....[6]....
        /*00e8*/ 	.word	0x00000290
        /*00ec*/ 	.word	0x000000ff
        /*00f0*/ 	.word	0x00000018
        /*00f4*/ 	.short	0x0100
        /*00f6*/ 	.byte	0x08
	.zero		1


	//   ....[7]....
        /*00f8*/ 	.word	0x000002a0
        /*00fc*/ 	.word	0x000000ff
        /*0100*/ 	.word	0x00000040
        /*0104*/ 	.short	0x0100
        /*0106*/ 	.byte	0x08
	.zero		1


	//   ....[8]....
        /*0108*/ 	.word	0x000002b0
        /*010c*/ 	.word	0x000000ff
        /*0110*/ 	.word	0x00000020
        /*0114*/ 	.short	0x0100
        /*0116*/ 	.byte	0x08
	.zero		1


	//   ....[9]....
        /*0118*/ 	.word	0x000002c0
        /*011c*/ 	.word	0x000000ff
        /*0120*/ 	.word	0x00000048
        /*0124*/ 	.short	0x0100
        /*0126*/ 	.byte	0x08
	.zero		1


	//   ....[10]....
        /*0128*/ 	.word	0x000006e0
        /*012c*/ 	.word	0x000000ff
        /*0130*/ 	.word	0x00000060
        /*0134*/ 	.short	0x0100
        /*0136*/ 	.byte	0x06
	.zero		1


	//   ....[11]....
        /*0138*/ 	.word	0x00000750
        /*013c*/ 	.word	0x000000ff
        /*0140*/ 	.word	0x00000068
        /*0144*/ 	.short	0x0100
        /*0146*/ 	.byte	0x06
	.zero		1


	//   ....[12]....
        /*0148*/ 	.word	0x00001480
        /*014c*/ 	.word	0x00000003
        /*0150*/ 	.word	0x00000000
        /*0154*/ 	.short	0x010a
        /*0156*/ 	.byte	0x3f
	.zero		1


	//   ....[13]....
        /*0158*/ 	.word	0x000014c0
        /*015c*/ 	.word	0x00000003
        /*0160*/ 	.word	0x00000000
        /*0164*/ 	.short	0x010a
        /*0166*/ 	.byte	0x3f
	.zero		1


	//   ....[14]....
        /*0168*/ 	.word	0x00001a10
        /*016c*/ 	.word	0x00000005
        /*0170*/ 	.word	0x00000000
        /*0174*/ 	.short	0x010a
        /*0176*/ 	.byte	0x3f
	.zero		1


	//   ....[15]....
        /*0178*/ 	.word	0x00001a50
        /*017c*/ 	.word	0x00000005
        /*0180*/ 	.word	0x00000000
        /*0184*/ 	.short	0x010a
        /*0186*/ 	.byte	0x3f
	.zero		1


	//   ....[16]....
        /*0188*/ 	.word	0x00001e30
        /*018c*/ 	.word	0x00000005
        /*0190*/ 	.word	0x00000000
        /*0194*/ 	.short	0x0101
        /*0196*/ 	.byte	0x3f
	.zero		1


	//   ....[17]....
        /*0198*/ 	.word	0x00002050
        /*019c*/ 	.word	0x00000003
        /*01a0*/ 	.word	0x00000000
        /*01a4*/ 	.short	0x0101
        /*01a6*/ 	.byte	0x3f
	.zero		1


	//   ....[18]....
        /*01a8*/ 	.word	0x00007e90
        /*01ac*/ 	.word	0x00000014
        /*01b0*/ 	.word	0x00000028
        /*01b4*/ 	.short	0x010a
        /*01b6*/ 	.byte	0x3f
	.zero		1


	//   ....[19]....
        /*01b8*/ 	.word	0x00008210
        /*01bc*/ 	.word	0x00000003
        /*01c0*/ 	.word	0x00000068
        /*01c4*/ 	.short	0x0101
        /*01c6*/ 	.byte	0x3f
	.zero		1


	//   ....[20]....
        /*01c8*/ 	.word	0x00008960
        /*01cc*/ 	.word	0x00000007
        /*01d0*/ 	.word	0x00000000
        /*01d4*/ 	.short	0x010a
        /*01d6*/ 	.byte	0x3f
	.zero		1


	//   ....[21]....
        /*01d8*/ 	.word	0x000089e0
        /*01dc*/ 	.word	0x00000008
        /*01e0*/ 	.word	0x00000000
        /*01e4*/ 	.short	0x010a
        /*01e6*/ 	.byte	0x3f
	.zero		1


	//   ....[22]....
        /*01e8*/ 	.word	0x00008a70
        /*01ec*/ 	.word	0x00000009
        /*01f0*/ 	.word	0x00000000
        /*01f4*/ 	.short	0x010a
        /*01f6*/ 	.byte	0x3f
	.zero		1


	//   ....[23]....
        /*01f8*/ 	.word	0x00008b00
        /*01fc*/ 	.word	0x00000006
        /*0200*/ 	.word	0x00000000
        /*0204*/ 	.short	0x010a
        /*0206*/ 	.byte	0x3f
	.zero		1


	//   ....[24]....
        /*0208*/ 	.word	0x00008b90
        /*020c*/ 	.word	0x00000003
        /*0210*/ 	.word	0x00000000
        /*0214*/ 	.short	0x010a
        /*0216*/ 	.byte	0x3f
	.zero		1


	//   ....[25]....
        /*0218*/ 	.word	0x00008bf0
        /*021c*/ 	.word	0x00000003
        /*0220*/ 	.word	0x00000000
        /*0224*/ 	.short	0x010a
        /*0226*/ 	.byte	0x3f
	.zero		1


	//   ....[26]....
        /*0228*/ 	.word	0x00008c40
        /*022c*/ 	.word	0x00000005
        /*0230*/ 	.word	0x00000000
        /*0234*/ 	.short	0x010a
        /*0236*/ 	.byte	0x3f
	.zero		1


	//   ....[27]....
        /*0238*/ 	.word	0x00008d10
        /*023c*/ 	.word	0x00000014
        /*0240*/ 	.word	0x00000028
        /*0244*/ 	.short	0x010a
        /*0246*/ 	.byte	0x3f
	.zero		1


	//   ....[28]....
        /*0248*/ 	.word	0x00008de0
        /*024c*/ 	.word	0x00000007
        /*0250*/ 	.word	0x00000000
        /*0254*/ 	.short	0x010a
        /*0256*/ 	.byte	0x3f
	.zero		1


	//   ....[29]....
        /*0258*/ 	.word	0x00008e30
        /*025c*/ 	.word	0x00000008
        /*0260*/ 	.word	0x00000000
        /*0264*/ 	.short	0x010a
        /*0266*/ 	.byte	0x3f
	.zero		1


	//   ....[30]....
        /*0268*/ 	.word	0x00008e80
        /*026c*/ 	.word	0x00000009
        /*0270*/ 	.word	0x00000000
        /*0274*/ 	.short	0x010a
        /*0276*/ 	.byte	0x3f
	.zero		1


	//   ....[31]....
        /*0278*/ 	.word	0x00008ed0
        /*027c*/ 	.word	0x00000006
        /*0280*/ 	.word	0x00000000
        /*0284*/ 	.short	0x010a
        /*0286*/ 	.byte	0x3f
	.zero		1


	//----- nvinfo : EIATTR_NUM_MBARRIERS
	.align		4
.L_35:
        /*0288*/ 	.byte	0x03, 0x38
        /*028a*/ 	.short	0x000c


	//----- nvinfo : EIATTR_EXIT_INSTR_OFFSETS
	.align		4
        /*028c*/ 	.byte	0x04, 0x1c
        /*028e*/ 	.short	(.L_37 - .L_36)


	//   ....[0]....
.L_36:
        /*0290*/ 	.word	0x00000910


	//   ....[1]....
        /*0294*/ 	.word	0x00001130


	//   ....[2]....
        /*0298*/ 	.word	0x000075b0


	//   ....[3]....
        /*029c*/ 	.word	0x00007b10


	//   ....[4]....
        /*02a0*/ 	.word	0x00008be0


	//----- nvinfo : EIATTR_MAX_THREADS
	.align		4
.L_37:
        /*02a4*/ 	.byte	0x04, 0x05
        /*02a6*/ 	.short	(.L_39 - .L_38)
.L_38:
        /*02a8*/ 	.word	0x00000180
        /*02ac*/ 	.word	0x00000001
        /*02b0*/ 	.word	0x00000001


	//----- nvinfo : EIATTR_CRS_STACK_SIZE
	.align		4
.L_39:
        /*02b4*/ 	.byte	0x04, 0x1e
        /*02b6*/ 	.short	(.L_41 - .L_40)
.L_40:
        /*02b8*/ 	.word	0x00000000


	//----- nvinfo : EIATTR_CBANK_PARAM_SIZE
	.align		4
.L_41:
        /*02bc*/ 	.byte	0x03, 0x19
        /*02be*/ 	.short	0x0470


	//----- nvinfo : EIATTR_PARAM_CBANK
	.align		4
        /*02c0*/ 	.byte	0x04, 0x0a
        /*02c2*/ 	.short	(.L_43 - .L_42)
	.align		4
.L_42:
        /*02c4*/ 	.word	index@(.nv.constant0._ZN7cutlass13device_kernelINS_4gemm6kernel13GemmUniversalIN4cute5tupleIJiiiiEEENS1_10collective13CollectiveMmaINS1_34MainloopSm90TmaGmmaWarpSpecializedILi5ENS5_IJNS4_1CILi1EEENSA_ILi8EEESB_EEENS1_35KernelTmaWarpSpecializedCooperativeEEENS5_IJNSA_ILi256EEENSA_ILi64EEESH_EEENS_6half_tENS5_IJlSB_lEEESJ_SK_NS4_8TiledMMAINS4_8MMA_AtomIJNS4_4SM904GMMA25MMA_64x64x16_F32F16F16_SSILNSO_5MajorE0ELSQ_0ELNSO_7ScaleInE1ELSR_1EEEEEENS4_6LayoutINS5_IJNSA_ILi2EEESB_SB_EEENS5_IJSB_NSA_ILi0EEESX_EEEEENS5_IJNS4_10UnderscoreES10_S10_EEEEENS4_23SM90_TMA_LOAD_MULTICASTENS4_14ComposedLayoutINS4_7SwizzleILi3ELi4ELi3EEENS4_18smem_ptr_flag_bitsILi16EEENSU_INS5_IJSC_SH_EEENS5_IJSH_SB_EEEEEEEvNS4_8identityENS4_13SM90_TMA_LOADES1C_vS1D_EENS_8epilogue10collective6detail29Sm90TmaWarpSpecializedAdapterINS1H_15DefaultEpilogueISJ_SK_SK_NS1G_6thread17LinearCombinationISJ_Li1EffLNS1L_9ScaleType4KindE0ELNS_15FloatRoundStyleE2ESJ_EENS1_15EpilogueDefaultEEEEEvvEEEEvNT_6ParamsE)
        /*02c8*/ 	.short	0x0210
        /*02ca*/ 	.short	0x0470


	//----- nvinfo : EIATTR_SW_WAR
	.align		4
.L_43:
        /*02cc*/ 	.byte	0x04, 0x36
        /*02ce*/ 	.short	(.L_45 - .L_44)
.L_44:
        /*02d0*/ 	.word	0x00000008
.L_45:


//--------------------- .nv.callgraph             --------------------------
	.section	.nv.callgraph,"",@"SHT_CUDA_CALLGRAPH"
	.align	4
	.sectionentsize	8
	.align		4
        /*0000*/ 	.word	0x00000000
	.align		4
        /*0004*/ 	.word	0xffffffff
	.align		4
        /*0008*/ 	.word	index@(_ZN7cutlass13device_kernelINS_4gemm6kernel13GemmUniversalIN4cute5tupleIJiiiiEEENS1_10collective13CollectiveMmaINS1_34MainloopSm90TmaGmmaWarpSpecializedILi5ENS5_IJNS4_1CILi1EEENSA_ILi8EEESB_EEENS1_35KernelTmaWarpSpecializedCooperativeEEENS5_IJNSA_ILi256EEENSA_ILi64EEESH_EEENS_6half_tENS5_IJlSB_lEEESJ_SK_NS4_8TiledMMAINS4_8MMA_AtomIJNS4_4SM904GMMA25MMA_64x64x16_F32F16F16_SSILNSO_5MajorE0ELSQ_0ELNSO_7ScaleInE1ELSR_1EEEEEENS4_6LayoutINS5_IJNSA_ILi2EEESB_SB_EEENS5_IJSB_NSA_ILi0EEESX_EEEEENS5_IJNS4_10UnderscoreES10_S10_EEEEENS4_23SM90_TMA_LOAD_MULTICASTENS4_14ComposedLayoutINS4_7SwizzleILi3ELi4ELi3EEENS4_18smem_ptr_flag_bitsILi16EEENSU_INS5_IJSC_SH_EEENS5_IJSH_SB_EEEEEEEvNS4_8identityENS4_13SM90_TMA_LOADES1C_vS1D_EENS_8epilogue10collective6detail29Sm90TmaWarpSpecializedAdapterINS1H_15DefaultEpilogueISJ_SK_SK_NS1G_6thread17LinearCombinationISJ_Li1EffLNS1L_9ScaleType4KindE0ELNS_15FloatRoundStyleE2ESJ_EENS1_15EpilogueDefaultEEEEEvvEEEEvNT_6ParamsE)
	.align		4
        /*000c*/ 	.word	index@(__assertfail)
	.align		4
        /*0010*/ 	.word	0x00000000
	.align		4
        /*0014*/ 	.word	0xfffffffe
	.align		4
        /*0018*/ 	.word	0x00000000
	.align		4
        /*001c*/ 	.word	0xfffffffd
	.align		4
        /*0020*/ 	.word	0x00000000
	.align		4
        /*0024*/ 	.word	0xfffffffc


//--------------------- .nv.constant4             --------------------------
	.section	.nv.constant4,"a",@progbits
	.align	8
	.align		8
.nv.constant4:
        /*0000*/ 	.dword	__assertfail
	.align		8
        /*0008*/ 	.dword	__unnamed_1
	.align		8
        /*0010*/ 	.dword	_ZN40_INTERNAL_ba31d802_4_k_cu_7e6ddd80_342914cuda3std3__45__cpo5beginE
	.align		8
        /*0018*/ 	.dword	_ZN40_INTERNAL_ba31d802_4_k_cu_7e6ddd80_342914cuda3std3__45__cpo3endE
	.align		8
        /*0020*/ 	.dword	_ZN40_INTERNAL_ba31d802_4_k_cu_7e6ddd80_342914cuda3std3__45__cpo6cbeginE
	.align		8
        /*0028*/ 	.dword	_ZN40_INTERNAL_ba31d802_4_k_cu_7e6ddd80_342914cuda3std3__45__cpo4cendE
	.align		8
        /*0030*/ 	.dword	_ZN40_INTERNAL_ba31d802_4_k_cu_7e6ddd80_342914cuda3std3__442_GLOBAL__N__ba31d802_4_k_cu_7e6ddd80_342916ignoreE
	.align		8
        /*0038*/ 	.dword	_ZN40_INTERNAL_ba31d802_4_k_cu_7e6ddd80_342914cuda3std3__419piecewise_constructE
	.align		8
        /*0040*/ 	.dword	_ZN40_INTERNAL_ba31d802_4_k_cu_7e6ddd80_342914cuda3std3__48in_placeE
	.align		8
        /*0048*/ 	.dword	_ZN40_INTERNAL_ba31d802_4_k_cu_7e6ddd80_342914cuda3std6ranges3__45__cpo4swapE
	.align		8
        /*0050*/ 	.dword	_ZN40_INTERNAL_ba31d802_4_k_cu_7e6ddd80_342914cuda3std6ranges3__45__cpo9iter_moveE
	.align		8
        /*0058*/ 	.dword	_ZN40_INTERNAL_ba31d802_4_k_cu_7e6ddd80_342914cute7productE
	.align		8
        /*0060*/ 	.dword	_ZN40_INTERNAL_ba31d802_4_k_cu_7e6ddd80_342914cute1_E
	.align		8
        /*0068*/ 	.dword	$str$22
	.align		8
        /*0070*/ 	.dword	$str$23


//--------------------- .text._ZN7cutlass13device_kernelINS_4gemm6kernel13GemmUniversalIN4cute5tupleIJiiiiEEENS1_10collective13CollectiveMmaINS1_34MainloopSm90TmaGmmaWarpSpecializedILi5ENS5_IJNS4_1CILi1EEENSA_ILi8EEESB_EEENS1_35KernelTmaWarpSpecializedCooperativeEEENS5_IJNSA_ILi256EEENSA_ILi64EEESH_EEENS_6half_tENS5_IJlSB_lEEESJ_SK_NS4_8TiledMMAINS4_8MMA_AtomIJNS4_4SM904GMMA25MMA_64x64x16_F32F16F16_SSILNSO_5MajorE0ELSQ_0ELNSO_7ScaleInE1ELSR_1EEEEEENS4_6LayoutINS5_IJNSA_ILi2EEESB_SB_EEENS5_IJSB_NSA_ILi0EEESX_EEEEENS5_IJNS4_10UnderscoreES10_S10_EEEEENS4_23SM90_TMA_LOAD_MULTICASTENS4_14ComposedLayoutINS4_7SwizzleILi3ELi4ELi3EEENS4_18smem_ptr_flag_bitsILi16EEENSU_INS5_IJSC_SH_EEENS5_IJSH_SB_EEEEEEEvNS4_8identityENS4_13SM90_TMA_LOADES1C_vS1D_EENS_8epilogue10collective6detail29Sm90TmaWarpSpecializedAdapterINS1H_15DefaultEpilogueISJ_SK_SK_NS1G_6thread17LinearCombinationISJ_Li1EffLNS1L_9ScaleType4KindE0ELNS_15FloatRoundStyleE2ESJ_EENS1_15EpilogueDefaultEEEEEvvEEEEvNT_6ParamsE --------------------------
	.section	.text._ZN7cutlass13device_kernelINS_4gemm6kernel13GemmUniversalIN4cute5tupleIJiiiiEEENS1_10collective13CollectiveMmaINS1_34MainloopSm90TmaGmmaWarpSpecializedILi5ENS5_IJNS4_1CILi1EEENSA_ILi8EEESB_EEENS1_35KernelTmaWarpSpecializedCooperativeEEENS5_IJNSA_ILi256EEENSA_ILi64EEESH_EEENS_6half_tENS5_IJlSB_lEEESJ_SK_NS4_8TiledMMAINS4_8MMA_AtomIJNS4_4SM904GMMA25MMA_64x64x16_F32F16F16_SSILNSO_5MajorE0ELSQ_0ELNSO_7ScaleInE1ELSR_1EEEEEENS4_6LayoutINS5_IJNSA_ILi2EEESB_SB_EEENS5_IJSB_NSA_ILi0EEESX_EEEEENS5_IJNS4_10UnderscoreES10_S10_EEEEENS4_23SM90_TMA_LOAD_MULTICASTENS4_14ComposedLayoutINS4_7SwizzleILi3ELi4ELi3EEENS4_18smem_ptr_flag_bitsILi16EEENSU_INS5_IJSC_SH_EEENS5_IJSH_SB_EEEEEEEvNS4_8identityENS4_13SM90_TMA_LOADES1C_vS1D_EENS_8epilogue10collective6detail29Sm90TmaWarpSpecializedAdapterINS1H_15DefaultEpilogueISJ_SK_SK_NS1G_6thread17LinearCombinationISJ_Li1EffLNS1L_9ScaleType4KindE0ELNS_15FloatRoundStyleE2ESJ_EENS1_15EpilogueDefaultEEEEEvvEEEEvNT_6ParamsE,"ax",@progbits
	.align	128
.text._ZN7cutlass13device_kernelINS_4gemm6kernel13GemmUniversalIN4cute5tupleIJiiiiEEENS1_10collective13CollectiveMmaINS1_34MainloopSm90TmaGmmaWarpSpecializedILi5ENS5_IJNS4_1CILi1EEENSA_ILi8EEESB_EEENS1_35KernelTmaWarpSpecializedCooperativeEEENS5_IJNSA_ILi256EEENSA_ILi64EEESH_EEENS_6half_tENS5_IJlSB_lEEESJ_SK_NS4_8TiledMMAINS4_8MMA_AtomIJNS4_4SM904GMMA25MMA_64x64x16_F32F16F16_SSILNSO_5MajorE0ELSQ_0ELNSO_7ScaleInE1ELSR_1EEEEEENS4_6LayoutINS5_IJNSA_ILi2EEESB_SB_EEENS5_IJSB_NSA_ILi0EEESX_EEEEENS5_IJNS4_10UnderscoreES10_S10_EEEEENS4_23SM90_TMA_LOAD_MULTICASTENS4_14ComposedLayoutINS4_7SwizzleILi3ELi4ELi3EEENS4_18smem_ptr_flag_bitsILi16EEENSU_INS5_IJSC_SH_EEENS5_IJSH_SB_EEEEEEEvNS4_8identityENS4_13SM90_TMA_LOADES1C_vS1D_EENS_8epilogue10collective6detail29Sm90TmaWarpSpecializedAdapterINS1H_15DefaultEpilogueISJ_SK_SK_NS1G_6thread17LinearCombinationISJ_Li1EffLNS1L_9ScaleType4KindE0ELNS_15FloatRoundStyleE2ESJ_EENS1_15EpilogueDefaultEEEEEvvEEEEvNT_6ParamsE:
        .type           _ZN7cutlass13device_kernelINS_4gemm6kernel13GemmUniversalIN4cute5tupleIJiiiiEEENS1_10collective13CollectiveMmaINS1_34MainloopSm90TmaGmmaWarpSpecializedILi5ENS5_IJNS4_1CILi1EEENSA_ILi8EEESB_EEENS1_35KernelTmaWarpSpecializedCooperativeEEENS5_IJNSA_ILi256EEENSA_ILi64EEESH_EEENS_6half_tENS5_IJlSB_lEEESJ_SK_NS4_8TiledMMAINS4_8MMA_AtomIJNS4_4SM904GMMA25MMA_64x64x16_F32F16F16_SSILNSO_5MajorE0ELSQ_0ELNSO_7ScaleInE1ELSR_1EEEEEENS4_6LayoutINS5_IJNSA_ILi2EEESB_SB_EEENS5_IJSB_NSA_ILi0EEESX_EEEEENS5_IJNS4_10UnderscoreES10_S10_EEEEENS4_23SM90_TMA_LOAD_MULTICASTENS4_14ComposedLayoutINS4_7SwizzleILi3ELi4ELi3EEENS4_18smem_ptr_flag_bitsILi16EEENSU_INS5_IJSC_SH_EEENS5_IJSH_SB_EEEEEEEvNS4_8identityENS4_13SM90_TMA_LOADES1C_vS1D_EENS_8epilogue10collective6detail29Sm90TmaWarpSpecializedAdapterINS1H_15DefaultEpilogueISJ_SK_SK_NS1G_6thread17LinearCombinationISJ_Li1EffLNS1L_9ScaleType4KindE0ELNS_15FloatRoundStyleE2ESJ_EENS1_15EpilogueDefaultEEEEEvvEEEEvNT_6ParamsE,@function
        .size           _ZN7cutlass13device_kernelINS_4gemm6kernel13GemmUniversalIN4cute5tupleIJiiiiEEENS1_10collective13CollectiveMmaINS1_34MainloopSm90TmaGmmaWarpSpecializedILi5ENS5_IJNS4_1CILi1EEENSA_ILi8EEESB_EEENS1_35KernelTmaWarpSpecializedCooperativeEEENS5_IJNSA_ILi256EEENSA_ILi64EEESH_EEENS_6half_tENS5_IJlSB_lEEESJ_SK_NS4_8TiledMMAINS4_8MMA_AtomIJNS4_4SM904GMMA25MMA_64x64x16_F32F16F16_SSILNSO_5MajorE0ELSQ_0ELNSO_7ScaleInE1ELSR_1EEEEEENS4_6LayoutINS5_IJNSA_ILi2EEESB_SB_EEENS5_IJSB_NSA_ILi0EEESX_EEEEENS5_IJNS4_10UnderscoreES10_S10_EEEEENS4_23SM90_TMA_LOAD_MULTICASTENS4_14ComposedLayoutINS4_7SwizzleILi3ELi4ELi3EEENS4_18smem_ptr_flag_bitsILi16EEENSU_INS5_IJSC_SH_EEENS5_IJSH_SB_EEEEEEEvNS4_8identityENS4_13SM90_TMA_LOADES1C_vS1D_EENS_8epilogue10collective6detail29Sm90TmaWarpSpecializedAdapterINS1H_15DefaultEpilogueISJ_SK_SK_NS1G_6thread17LinearCombinationISJ_Li1EffLNS1L_9ScaleType4KindE0ELNS_15FloatRoundStyleE2ESJ_EENS1_15EpilogueDefaultEEEEEvvEEEEvNT_6ParamsE,(.L_x_199 - _ZN7cutlass13device_kernelINS_4gemm6kernel13GemmUniversalIN4cute5tupleIJiiiiEEENS1_10collective13CollectiveMmaINS1_34MainloopSm90TmaGmmaWarpSpecializedILi5ENS5_IJNS4_1CILi1EEENSA_ILi8EEESB_EEENS1_35KernelTmaWarpSpecializedCooperativeEEENS5_IJNSA_ILi256EEENSA_ILi64EEESH_EEENS_6half_tENS5_IJlSB_lEEESJ_SK_NS4_8TiledMMAINS4_8MMA_AtomIJNS4_4SM904GMMA25MMA_64x64x16_F32F16F16_SSILNSO_5MajorE0ELSQ_0ELNSO_7ScaleInE1ELSR_1EEEEEENS4_6LayoutINS5_IJNSA_ILi2EEESB_SB_EEENS5_IJSB_NSA_ILi0EEESX_EEEEENS5_IJNS4_10UnderscoreES10_S10_EEEEENS4_23SM90_TMA_LOAD_MULTICASTENS4_14ComposedLayoutINS4_7SwizzleILi3ELi4ELi3EEENS4_18smem_ptr_flag_bitsILi16EEENSU_INS5_IJSC_SH_EEENS5_IJSH_SB_EEEEEEEvNS4_8identityENS4_13SM90_TMA_LOADES1C_vS1D_EENS_8epilogue10collective6detail29Sm90TmaWarpSpecializedAdapterINS1H_15DefaultEpilogueISJ_SK_SK_NS1G_6thread17LinearCombinationISJ_Li1EffLNS1L_9ScaleType4KindE0ELNS_15FloatRoundStyleE2ESJ_EENS1_15EpilogueDefaultEEEEEvvEEEEvNT_6ParamsE)
        .other          _ZN7cutlass13device_kernelINS_4gemm6kernel13GemmUniversalIN4cute5tupleIJiiiiEEENS1_10collective13CollectiveMmaINS1_34MainloopSm90TmaGmmaWarpSpecializedILi5ENS5_IJNS4_1CILi1EEENSA_ILi8EEESB_EEENS1_35KernelTmaWarpSpecializedCooperativeEEENS5_IJNSA_ILi256EEENSA_ILi64EEESH_EEENS_6half_tENS5_IJlSB_lEEESJ_SK_NS4_8TiledMMAINS4_8MMA_AtomIJNS4_4SM904GMMA25MMA_64x64x16_F32F16F16_SSILNSO_5MajorE0ELSQ_0ELNSO_7ScaleInE1ELSR_1EEEEEENS4_6LayoutINS5_IJNSA_ILi2EEESB_SB_EEENS5_IJSB_NSA_ILi0EEESX_EEEEENS5_IJNS4_10UnderscoreES10_S10_EEEEENS4_23SM90_TMA_LOAD_MULTICASTENS4_14ComposedLayoutINS4_7SwizzleILi3ELi4ELi3EEENS4_18smem_ptr_flag_bitsILi16EEENSU_INS5_IJSC_SH_EEENS5_IJSH_SB_EEEEEEEvNS4_8identityENS4_13SM90_TMA_LOADES1C_vS1D_EENS_8epilogue10collective6detail29Sm90TmaWarpSpecializedAdapterINS1H_15DefaultEpilogueISJ_SK_SK_NS1G_6thread17LinearCombinationISJ_Li1EffLNS1L_9ScaleType4KindE0ELNS_15FloatRoundStyleE2ESJ_EENS1_15EpilogueDefaultEEEEEvvEEEEvNT_6ParamsE,@"STO_CUDA_ENTRY STV_DEFAULT"
_ZN7cutlass13device_kernelINS_4gemm6kernel13GemmUniversalIN4cute5tupleIJiiiiEEENS1_10collective13CollectiveMmaINS1_34MainloopSm90TmaGmmaWarpSpecializedILi5ENS5_IJNS4_1CILi1EEENSA_ILi8EEESB_EEENS1_35KernelTmaWarpSpecializedCooperativeEEENS5_IJNSA_ILi256EEENSA_ILi64EEESH_EEENS_6half_tENS5_IJlSB_lEEESJ_SK_NS4_8TiledMMAINS4_8MMA_AtomIJNS4_4SM904GMMA25MMA_64x64x16_F32F16F16_SSILNSO_5MajorE0ELSQ_0ELNSO_7ScaleInE1ELSR_1EEEEEENS4_6LayoutINS5_IJNSA_ILi2EEESB_SB_EEENS5_IJSB_NSA_ILi0EEESX_EEEEENS5_IJNS4_10UnderscoreES10_S10_EEEEENS4_23SM90_TMA_LOAD_MULTICASTENS4_14ComposedLayoutINS4_7SwizzleILi3ELi4ELi3EEENS4_18smem_ptr_flag_bitsILi16EEENSU_INS5_IJSC_SH_EEENS5_IJSH_SB_EEEEEEEvNS4_8identityENS4_13SM90_TMA_LOADES1C_vS1D_EENS_8epilogue10collective6detail29Sm90TmaWarpSpecializedAdapterINS1H_15DefaultEpilogueISJ_SK_SK_NS1G_6thread17LinearCombinationISJ_Li1EffLNS1L_9ScaleType4KindE0ELNS_15FloatRoundStyleE2ESJ_EENS1_15EpilogueDefaultEEEEEvvEEEEvNT_6ParamsE:
[----:B------:R-:W0:Y:S01]  /*0000*/  LDC R1, c[0x0][0x28] ;  /* 0x00000a00ff017b82 */ /* 0x000e220000000800 */
[----:B------:R-:W1:Y:S01]  /*0010*/  S2R R18, SR_TID.X ;  /* 0x0000000000127919 */ /* 0x000e620000002100 */
[----:B------:R-:W-:Y:S01]  /*0020*/  ELECT P0, URZ, PT ;  /* 0x00000000003f782f */ /* 0x000fe20003800000 */
[----:B------:R-:W-:Y:S01]  /*0030*/  BSSY B0, `(.L_x_0) ;  /* 0x000000f000007945 */ /* 0x000fe20003800000 */
[--C-:B-1----:R-:W-:Y:S02]  /*0040*/  SHF.R.U32.HI R0, RZ, 0x5, R18.reuse ;  /* 0x00000005ff007819 */ /* 0x102fe40000011612 */
[----:B------:R-:W-:-:S03]  /*0050*/  SHF.R.U32.HI R3, RZ, 0x7, R18 ;  /* 0x00000007ff037819 */ /* 0x000fc60000011612 */
[----:B------:R-:W1:Y:S04]  /*0060*/  SHFL.IDX PT, R2, R0, RZ, 0x1f ;  /* 0x00001fff00027589 */ /* 0x000e6800000e0000 */
[----:B------:R2:W3:Y:S01]  /*0070*/  SHFL.IDX PT, R5, R3, RZ, 0x1f ;  /* 0x00001fff03057589 */ /* 0x0004e200000e0000 */
[----:B-1----:R-:W-:-:S13]  /*0080*/  ISETP.NE.OR P0, PT, R2, RZ, !P0 ;  /* 0x000000ff0200720c */ /* 0x002fda0004705670 */
[----:B0-23--:R-:W-:Y:S05]  /*0090*/  @P0 BRA `(.L_x_1) ;  /* 0x0000000000200947 */ /* 0x00dfea0003800000 */
[----:B------:R-:W-:Y:S02]  /*00a0*/  ULDC.64 UR4, c[0x0][0x198] ;  /* 0x0000660000047ab9 */ /* 0x000fe40000000a00 */
[----:B------:R-:W-:Y:S02]  /*00b0*/  UIADD3 UR6, UP0, UR4, 0xf0, URZ ;  /* 0x000000f004067890 */ /* 0x000fe4000ff1e03f */
[----:B------:R-:W-:Y:S02]  /*00c0*/  UIADD3 UR4, UP1, UR4, 0x1f0, URZ ;  /* 0x000001f004047890 */ /* 0x000fe4000ff3e03f */
[----:B------:R-:W-:Y:S02]  /*00d0*/  UIADD3.X UR7, URZ, UR5, URZ, UP0, !UPT ;  /* 0x000000053f077290 */ /* 0x000fe400087fe43f */
[----:B------:R-:W-:-:S07]  /*00e0*/  UIADD3.X UR5, URZ, UR5, URZ, UP1, !UPT ;  /* 0x000000053f057290 */ /* 0x000fce0008ffe43f */
[----:B------:R0:W-:Y:S02]  /*00f0*/  UTMACCTL.PF [UR6] ;  /* 0x00000000060079b9 */ /* 0x0001e40008040000 */
[----:B------:R0:W-:Y:S02]  /*0100*/  UTMACCTL.PF [UR4] ;  /* 0x00000000040079b9 */ /* 0x0001e40008040000 */
[----:B0-----:R-:W-:Y:S01]  /*0110*/  NOP ;  /* 0x0000000000007918 */ /* 0x001fe20000000000 */
.L_x_1:
[----:B------:R-:W-:Y:S05]  /*0120*/  BSYNC B0 ;  /* 0x0000000000007941 */ /* 0x000fea0003800000 */
.L_x_0:
[----:B------:R-:W0:Y:S02]  /*0130*/  SHFL.IDX PT, R3, R0, RZ, 0x1f ;  /* 0x00001fff00037589 */ /* 0x000e2400000e0000 */
[----:B0-----:R-:W-:-:S13]  /*0140*/  ISETP.NE.AND P0, PT, R3, RZ, PT ;  /* 0x000000ff0300720c */ /* 0x001fda0003f05270 */
[----:B------:R-:W-:Y:S05]  /*0150*/  @P0 BRA `(.L_x_2) ;  /* 0x0000000000600947 */ /* 0x000fea0003800000 */
[----:B------:R-:W0:Y:S01]  /*0160*/  S2UR UR8, SR_CgaCtaId ;  /* 0x00000000000879c3 */ /* 0x000e220000008800 */
[----:B------:R-:W-:Y:S01]  /*0170*/  UMOV UR4, 0x400 ;  /* 0x0000040000047882 */ /* 0x000fe20000000000 */
[----:B------:R-:W-:Y:S01]  /*0180*/  UMOV UR5, 0x1 ;  /* 0x0000000100057882 */ /* 0x000fe20000000000 */
[----:B------:R-:W-:Y:S01]  /*0190*/  UMOV UR6, 0x10 ;  /* 0x0000001000067882 */ /* 0x000fe20000000000 */
[----:B------:R-:W-:Y:S01]  /*01a0*/  ELECT P0, URZ, PT ;  /* 0x00000000003f782f */ /* 0x000fe20003800000 */
[----:B------:R-:W-:-:S04]  /*01b0*/  UIADD3 UR6, -UR6, 0x100000, URZ ;  /* 0x0010000006067890 */ /* 0x000fc8000fffe13f */
[----:B------:R-:W-:Y:S02]  /*01c0*/  USHF.L.U32 UR7, UR6, 0xb, URZ ;  /* 0x0000000b06077899 */ /* 0x000fe4000800063f */
[----:B------:R-:W-:Y:S02]  /*01d0*/  USHF.L.U32 UR6, UR6, 0x1, URZ ;  /* 0x0000000106067899 */ /* 0x000fe4000800063f */
[----:B0-----:R-:W-:Y:S02]  /*01e0*/  ULEA UR8, UR8, UR4, 0x18 ;  /* 0x0000000408087291 */ /* 0x001fe4000f8ec03f */
[----:B------:R-:W-:-:S04]  /*01f0*/  UIADD3 UR4, -UR5, 0x100000, URZ ;  /* 0x0010000005047890 */ /* 0x000fc8000fffe13f */
[----:B------:R-:W-:Y:S02]  /*0200*/  USHF.L.U32 UR5, UR4, 0xb, URZ ;  /* 0x0000000b04057899 */ /* 0x000fe4000800063f */
[----:B------:R-:W-:Y:S01]  /*0210*/  USHF.L.U32 UR4, UR4, 0x1, URZ ;  /* 0x0000000104047899 */ /* 0x000fe2000800063f */
[----:B------:R-:W0:Y:S11]  /*0220*/  FENCE.VIEW.ASYNC.S ;  /* 0x00000000000073c6 */ /* 0x000e360000000000 */
[----:B0-----:R0:W1:Y:S01]  /*0230*/  SYNCS.EXCH.64 URZ, [UR8], UR4 ;  /* 0x00000004083f75b2 */ /* 0x0010620008000100 */
[----:B------:R0:W2:Y:S01]  /*0240*/  SYNCS.EXCH.64 URZ, [UR8+0x28], UR6 ;  /* 0x00002806083f75b2 */ /* 0x0000a20008000100 */
[----:B------:R0:W3:Y:S01]  /*0250*/  SYNCS.EXCH.64 URZ, [UR8+0x8], UR4 ;  /* 0x00000804083f75b2 */ /* 0x0000e20008000100 */
[----:B------:R0:W4:Y:S01]  /*0260*/  SYNCS.EXCH.64 URZ, [UR8+0x30], UR6 ;  /* 0x00003006083f75b2 */ /* 0x0001220008000100 */
[----:B------:R0:W0:Y:S01]  /*0270*/  SYNCS.EXCH.64 URZ, [UR8+0x10], UR4 ;  /* 0x00001004083f75b2 */ /* 0x0000220008000100 */
[----:B------:R0:W0:Y:S01]  /*0280*/  SYNCS.EXCH.64 URZ, [UR8+0x38], UR6 ;  /* 0x00003806083f75b2 */ /* 0x0000220008000100 */
[----:B------:R0:W0:Y:S01]  /*0290*/  SYNCS.EXCH.64 URZ, [UR8+0x18], UR4 ;  /* 0x00001804083f75b2 */ /* 0x0000220008000100 */
[----:B------:R0:W0:Y:S01]  /*02a0*/  SYNCS.EXCH.64 URZ, [UR8+0x40], UR6 ;  /* 0x00004006083f75b2 */ /* 0x0000220008000100 */
[----:B------:R0:W0:Y:S01]  /*02b0*/  SYNCS.EXCH.64 URZ, [UR8+0x20], UR4 ;  /* 0x00002004083f75b2 */ /* 0x0000220008000100 */
[----:B------:R0:W0:Y:S01]  /*02c0*/  SYNCS.EXCH.64 URZ, [UR8+0x48], UR6 ;  /* 0x00004806083f75b2 */ /* 0x0000220008000100 */
[----:B------:R-:W-:Y:S01]  /*02d0*/  NOP ;  /* 0x0000000000007918 */ /* 0x000fe20000000000 */
.L_x_2:
[----:B------:R-:W5:Y:S01]  /*02e0*/  SHFL.IDX PT, R0, R0, RZ, 0x1f ;  /* 0x00001fff00007589 */ /* 0x000f6200000e0000 */
[----:B------:R-:W-:Y:S01]  /*02f0*/  SHF.R.S32.HI R7, RZ, 0x1f, R18 ;  /* 0x0000001fff077819 */ /* 0x000fe20000011412 */
[----:B0-----:R-:W0:Y:S01]  /*0300*/  S2UR UR8, SR_CTAID.X ;  /* 0x00000000000879c3 */ /* 0x001e220000002500 */
[----:B------:R-:W-:Y:S01]  /*0310*/  ELECT P0, URZ, PT ;  /* 0x00000000003f782f */ /* 0x000fe20003800000 */
[----:B------:R-:W1:Y:S01]  /*0320*/  S2R R4, SR_CTAID.Y ;  /* 0x0000000000047919 */ /* 0x000e620000002600 */
[----:B------:R-:W-:Y:S01]  /*0330*/  LEA.HI R7, R7, R18, RZ, 0x7 ;  /* 0x0000001207077211 */ /* 0x000fe200078f38ff */
[----:B------:R-:W-:Y:S01]  /*0340*/  ULDC UR4, c[0x0][0x154] ;  /* 0x0000550000047ab9 */ /* 0x000fe20000000800 */
[----:B------:R-:W-:Y:S01]  /*0350*/  SHF.R.S32.HI R8, RZ, 0x1f, R3 ;  /* 0x0000001fff087819 */ /* 0x000fe20000011403 */
[----:B------:R-:W-:Y:S01]  /*0360*/  NOP ;  /* 0x0000000000007918 */ /* 0x000fe20000000000 */
[----:B------:R-:W-:Y:S01]  /*0370*/  LOP3.LUT R7, R7, 0xffffff80, RZ, 0xc0, !PT ;  /* 0xffffff8007077812 */ /* 0x000fe200078ec0ff */
[----:B------:R-:W2:Y:S01]  /*0380*/  LDC R12, c[0x0][0x140] ;  /* 0x00005000ff0c7b82 */ /* 0x000ea20000000800 */
[----:B------:R-:W-:Y:S01]  /*0390*/  LEA.HI R8, R8, R3, RZ, 0x2 ;  /* 0x0000000308087211 */ /* 0x000fe200078f10ff */
[----:B------:R-:W-:-:S02]  /*03a0*/  NOP ;  /* 0x0000000000007918 */ /* 0x000fc40000000000 */
[----:B------:R-:W-:Y:S01]  /*03b0*/  IMAD.IADD R6, R18, 0x1, -R7 ;  /* 0x0000000112067824 */ /* 0x000fe200078e0a07 */
[----:B------:R-:W-:-:S03]  /*03c0*/  LOP3.LUT R8, R8, 0x3ffffffc, RZ, 0xc0, !PT ;  /* 0x3ffffffc08087812 */ /* 0x000fc600078ec0ff */
[----:B------:R-:W3:Y:S01]  /*03d0*/  LDC R10, c[0x0][0x144] ;  /* 0x00005100ff0a7b82 */ /* 0x000ee20000000800 */
[----:B------:R-:W-:Y:S02]  /*03e0*/  SHF.R.S32.HI R7, RZ, 0x1f, R6 ;  /* 0x0000001fff077819 */ /* 0x000fe40000011406 */
[----:B------:R-:W-:Y:S02]  /*03f0*/  LOP3.LUT P2, RZ, R6, 0x7, RZ, 0xc0, !PT ;  /* 0x0000000706ff7812 */ /* 0x000fe4000784c0ff */
[----:B------:R-:W-:Y:S01]  /*0400*/  LEA.HI R7, R7, R6, RZ, 0x3 ;  /* 0x0000000607077211 */ /* 0x000fe200078f18ff */
[----:B------:R-:W-:Y:S01]  /*0410*/  VIADD R6, R5, 0xffffffff ;  /* 0xffffffff05067836 */ /* 0x000fe20000000000 */
[----:B-----5:R-:W-:Y:S02]  /*0420*/  ISETP.NE.OR P0, PT, R0, RZ, !P0 ;  /* 0x000000ff0000720c */ /* 0x020fe40004705670 */
[--C-:B------:R-:W-:Y:S02]  /*0430*/  SHF.R.S32.HI R0, RZ, 0x3, R7.reuse ;  /* 0x00000003ff007819 */ /* 0x100fe40000011407 */
[----:B------:R-:W-:-:S02]  /*0440*/  SHF.R.S32.HI R7, RZ, 0x1f, R7 ;  /* 0x0000001fff077819 */ /* 0x000fc40000011407 */
[----:B------:R-:W-:Y:S02]  /*0450*/  ISETP.GE.U32.AND P5, PT, R6, 0x2, PT ;  /* 0x000000020600780c */ /* 0x000fe40003fa6070 */
[----:B------:R-:W-:Y:S02]  /*0460*/  LEA.HI R7, R7, R0, RZ, 0x2 ;  /* 0x0000000007077211 */ /* 0x000fe400078f10ff */
[----:B--2---:R-:W-:Y:S02]  /*0470*/  ISETP.EQ.U32.AND P3, PT, R12, 0x1, PT ;  /* 0x000000010c00780c */ /* 0x004fe40003f62070 */
[----:B-1----:R-:W-:Y:S01]  /*0480*/  I2FP.F32.U32 R9, R4 ;  /* 0x0000000400097245 */ /* 0x002fe20000201000 */
[----:B------:R-:W-:Y:S01]  /*0490*/  VOTEU.ALL UP0, P0 ;  /* 0x00000000003f7886 */ /* 0x000fe20000000000 */
[----:B------:R-:W-:Y:S01]  /*04a0*/  LOP3.LUT R7, R7, 0xfffffffc, RZ, 0xc0, !PT ;  /* 0xfffffffc07077812 */ /* 0x000fe200078ec0ff */
[----:B------:R-:W-:Y:S02]  /*04b0*/  VOTEU.ALL UP1, P0 ;  /* 0x00000000003f7886 */ /* 0x000fe40000020000 */
[----:B------:R-:W-:Y:S01]  /*04c0*/  FMUL R11, R9, UR4 ;  /* 0x00000004090b7c20 */ /* 0x000fe20008400000 */
[----:B------:R-:W-:Y:S01]  /*04d0*/  IMAD.IADD R9, R3, 0x1, -R8 ;  /* 0x0000000103097824 */ /* 0x000fe200078e0a08 */
[----:B0-----:R-:W-:Y:S01]  /*04e0*/  I2FP.F32.U32 R8, UR8 ;  /* 0x0000000800087c45 */ /* 0x001fe20008201000 */
[----:B------:R-:W-:Y:S01]  /*04f0*/  IMAD.IADD R0, R0, 0x1, -R7 ;  /* 0x0000000100007824 */ /* 0x000fe200078e0a07 */
[----:B------:R-:W0:Y:S01]  /*0500*/  @!UP0 S2UR UR7, SR_CgaCtaId ;  /* 0x00000000000789c3 */ /* 0x000e220000008800 */
[----:B------:R-:W-:Y:S01]  /*0510*/  ULDC UR4, c[0x0][0x150] ;  /* 0x0000540000047ab9 */ /* 0x000fe20000000800 */
[----:B------:R-:W1:Y:S01]  /*0520*/  F2I.U32.TRUNC.NTZ R11, R11 ;  /* 0x0000000b000b7305 */ /* 0x000e62000020f000 */
[----:B------:R-:W-:Y:S01]  /*0530*/  FMUL R8, R8, UR4 ;  /* 0x0000000408087c20 */ /* 0x000fe20008400000 */
[----:B------:R-:W-:Y:S01]  /*0540*/  SHF.R.S32.HI R3, RZ, 0x1f, R2 ;  /* 0x0000001fff037819 */ /* 0x000fe20000011402 */
[----:B------:R-:W-:Y:S01]  /*0550*/  IMAD R9, R9, 0x4, R0 ;  /* 0x0000000409097824 */ /* 0x000fe200078e0200 */
[----:B------:R-:W-:Y:S01]  /*0560*/  UMOV UR4, 0x20 ;  /* 0x0000002000047882 */ /* 0x000fe20000000000 */
[----:B------:R-:W-:Y:S01]  /*0570*/  @!UP0 UMOV UR6, 0x400 ;  /* 0x0000040000068882 */ /* 0x000fe20000000000 */
[----:B------:R-:W2:Y:S01]  /*0580*/  LDC R7, c[0x0][0x148] ;  /* 0x00005200ff077b82 */ /* 0x000ea20000000800 */
[----:B------:R-:W-:Y:S01]  /*0590*/  LEA.HI R3, R3, R2, RZ, 0x2 ;  /* 0x0000000203037211 */ /* 0x000fe200078f10ff */
[----:B------:R-:W5:Y:S01]  /*05a0*/  F2I.U32.TRUNC.NTZ R8, R8 ;  /* 0x0000000800087305 */ /* 0x000f62000020f000 */
[----:B------:R-:W-:Y:S01]  /*05b0*/  IMAD.SHL.U32 R22, R9, 0x4, RZ ;  /* 0x0000000409167824 */ /* 0x000fe200078e00ff */
[----:B------:R-:W-:-:S04]  /*05c0*/  @!UP0 UIADD3 UR4, -UR4, 0x100000, URZ ;  /* 0x0010000004048890 */ /* 0x000fc8000fffe13f */
[----:B------:R-:W-:Y:S02]  /*05d0*/  @!UP0 USHF.L.U32 UR5, UR4, 0xb, URZ ;  /* 0x0000000b04058899 */ /* 0x000fe4000800063f */
[----:B------:R-:W-:Y:S01]  /*05e0*/  @!UP0 USHF.L.U32 UR4, UR4, 0x1, URZ ;  /* 0x0000000104048899 */ /* 0x000fe2000800063f */
[----:B------:R-:W-:Y:S02]  /*05f0*/  LOP3.LUT R3, R3, 0xfffffffc, RZ, 0xc0, !PT ;  /* 0xfffffffc03037812 */ /* 0x000fe400078ec0ff */
[----:B------:R-:W-:Y:S01]  /*0600*/  LOP3.LUT R22, R9, 0xc, R22, 0x78, !PT ;  /* 0x0000000c09167812 */ /* 0x000fe200078e7816 */
[----:B-1----:R-:W-:Y:S02]  /*0610*/  IMAD.MOV R21, RZ, RZ, -R11 ;  /* 0x000000ffff157224 */ /* 0x002fe400078e0a0b */
[----:B------:R-:W-:Y:S01]  /*0620*/  IMAD.IADD R0, R2, 0x1, -R3 ;  /* 0x0000000102007824 */ /* 0x000fe200078e0a03 */
[----:B0-----:R-:W-:Y:S01]  /*0630*/  @!UP0 ULEA UR6, UR7, UR6, 0x18 ;  /* 0x0000000607068291 */ /* 0x001fe2000f8ec03f */
[----:B-----5:R-:W-:-:S03]  /*0640*/  IMAD.MOV R3, RZ, RZ, -R8 ;  /* 0x000000ffff037224 */ /* 0x020fc600078e0a08 */
[----:B------:R-:W-:Y:S01]  /*0650*/  ISETP.NE.AND P1, PT, R0, 0x3, PT ;  /* 0x000000030000780c */ /* 0x000fe20003f25270 */
[----:B------:R-:W-:Y:S01]  /*0660*/  VOTEU.ALL UP0, P0 ;  /* 0x00000000003f7886 */ /* 0x000fe20000000000 */
[----:B------:R-:W-:Y:S01]  /*0670*/  ISETP.LT.U32.AND P0, PT, R22, 0x8, !P2 ;  /* 0x000000081600780c */ /* 0x000fe20005701070 */
[----:B---3--:R-:W-:Y:S01]  /*0680*/  IMAD R3, R10, R3, UR8 ;  /* 0x000000080a037e24 */ /* 0x008fe2000f8e0203 */
[----:B------:R-:W-:Y:S01]  /*0690*/  ISETP.EQ.OR P1, PT, R0, RZ, !P1 ;  /* 0x000000ff0000720c */ /* 0x000fe20004f22670 */
[----:B--2---:R-:W-:Y:S01]  /*06a0*/  IMAD R9, R7, R21, R4 ;  /* 0x0000001507097224 */ /* 0x004fe200078e0204 */
[C---:B------:R-:W-:Y:S02]  /*06b0*/  ISETP.NE.AND P2, PT, R5.reuse, RZ, PT ;  /* 0x000000ff0500720c */ /* 0x040fe40003f45270 */
[----:B------:R-:W-:Y:S01]  /*06c0*/  ISETP.EQ.AND P1, PT, R5, RZ, P1 ;  /* 0x000000ff0500720c */ /* 0x000fe20000f22270 */
[----:B------:R-:W0:Y:S02]  /*06d0*/  FENCE.VIEW.ASYNC.S ;  /* 0x00000000000073c6 */ /* 0x000e240000000000 */
[----:B0-----:R0:W1:Y:S01]  /*06e0*/  @!UP0 SYNCS.EXCH.64 URZ, [UR6+0x60], UR4 ;  /* 0x00006004063f85b2 */ /* 0x0010620008000100 */
[----:B------:R-:W-:-:S02]  /*06f0*/  ISETP.NE.AND P4, PT, R9, R22, PT ;  /* 0x000000160900720c */ /* 0x000fc40003f85270 */
[----:B------:R-:W-:Y:S02]  /*0700*/  SEL R19, RZ, 0x1, !P1 ;  /* 0x00000001ff137807 */ /* 0x000fe40004800000 */
[----:B------:R-:W-:Y:S02]  /*0710*/  ISETP.EQ.OR P4, PT, R3, RZ, !P4 ;  /* 0x000000ff0300720c */ /* 0x000fe40006782670 */
[----:B------:R-:W-:Y:S02]  /*0720*/  SEL R19, R19, 0x2, P5 ;  /* 0x0000000213137807 */ /* 0x000fe40002800000 */
[----:B------:R-:W-:-:S04]  /*0730*/  PLOP3.LUT P0, PT, P0, P4, PT, 0x80, 0x0 ;  /* 0x000000000000781c */ /* 0x000fc80000709070 */
[----:B------:R-:W-:Y:S01]  /*0740*/  P2R R102, PR, RZ, 0x1 ;  /* 0x00000001ff667803 */ /* 0x000fe20000000000 */
[----:B------:R0:W2:Y:S01]  /*0750*/  @!UP1 SYNCS.EXCH.64 URZ, [UR6+0x68], UR4 ;  /* 0x00006804063f95b2 */ /* 0x0000a20008000100 */
[----:B------:R-:W-:Y:S01]  /*0760*/  NOP ;  /* 0x0000000000007918 */ /* 0x000fe20000000000 */
[----:B------:R-:W-:Y:S06]  /*0770*/  @!P3 BRA `(.L_x_3) ;  /* 0x000000000008b947 */ /* 0x000fec0003800000 */
[----:B-12-4-:R-:W-:Y:S01]  /*0780*/  UCGABAR_ARV ;  /* 0x00000000000079c7 */ /* 0x016fe20008000000 */
[----:B------:R-:W-:Y:S05]  /*0790*/  BRA `(.L_x_4) ;  /* 0x0000000000047947 */ /* 0x000fea0003800000 */
.L_x_3:
[----:B-12-4-:R-:W-:Y:S01]  /*07a0*/  NOP ;  /* 0x0000000000007918 */ /* 0x016fe20000000000 */
.L_x_4:
[----:B------:R-:W1:Y:S01]  /*07b0*/  LDC R2, c[0x0][0x65c] ;  /* 0x00019700ff027b82 */ /* 0x000e620000000800 */
[----:B------:R-:W-:Y:S01]  /*07c0*/  LOP3.LUT R5, R5, 0xffffefff, RZ, 0xc0, !PT ;  /* 0xffffefff05057812 */ /* 0x000fe200078ec0ff */
[----:B------:R-:W-:Y:S02]  /*07d0*/  IMAD.U32 R8, RZ, RZ, UR8 ;  /* 0x00000008ff087e24 */ /* 0x000fe4000f8e00ff */
[----:B------:R-:W-:Y:S01]  /*07e0*/  IMAD.MOV.U32 R9, RZ, RZ, RZ ;  /* 0x000000ffff097224 */ /* 0x000fe200078e00ff */
[----:B-1----:R-:W-:-:S13]  /*07f0*/  ISETP.NE.AND P1, PT, R2, 0x1, PT ;  /* 0x000000010200780c */ /* 0x002fda0003f25270 */
[----:B------:R-:W1:Y:S01]  /*0800*/  @P1 LDC R17, c[0x0][0x10] ;  /* 0x00000400ff111b82 */ /* 0x000e620000000800 */
[----:B------:R-:W-:Y:S01]  /*0810*/  @P1 LOP3.LUT R5, R5, 0x1000, RZ, 0xfc, !PT ;  /* 0x0000100005051812 */ /* 0x000fe200078efcff */
[----:B------:R-:W-:Y:S02]  /*0820*/  @P1 IMAD.MOV.U32 R5, RZ, RZ, RZ ;  /* 0x000000ffff051224 */ /* 0x000fe400078e00ff */
[----:B------:R-:W-:-:S04]  /*0830*/  @P1 IMAD.MOV.U32 R13, RZ, RZ, RZ ;  /* 0x000000ffff0d1224 */ /* 0x000fc800078e00ff */
[----:B------:R-:W2:Y:S01]  /*0840*/  @!P1 LDC R11, c[0x0][0xc] ;  /* 0x00000300ff0b9b82 */ /* 0x000ea20000000800 */
[----:B-1----:R-:W-:-:S04]  /*0850*/  @P1 IMAD.WIDE.U32 R16, R17, UR8, R4 ;  /* 0x0000000811101c25 */ /* 0x002fc8000f8e0004 */
[----:B------:R-:W-:Y:S02]  /*0860*/  @P1 IMAD.IADD R17, R17, 0x1, R13 ;  /* 0x0000000111111824 */ /* 0x000fe400078e020d */
[----:B--2---:R-:W-:-:S04]  /*0870*/  @!P1 IMAD.WIDE.U32 R8, R4, R11, R8 ;  /* 0x0000000b04089225 */ /* 0x004fc800078e0008 */
[----:B------:R-:W-:Y:S02]  /*0880*/  @!P1 IMAD.MOV.U32 R16, RZ, RZ, R8 ;  /* 0x000000ffff109224 */ /* 0x000fe400078e0008 */
[----:B------:R-:W-:Y:S01]  /*0890*/  @!P1 IMAD.MOV.U32 R17, RZ, RZ, R9 ;  /* 0x000000ffff119224 */ /* 0x000fe200078e0009 */
[----:B------:R-:W-:Y:S06]  /*08a0*/  @!P3 BRA `(.L_x_5) ;  /* 0x00000000000cb947 */ /* 0x000fec0003800000 */
[----:B------:R-:W-:Y:S01]  /*08b0*/  UCGABAR_WAIT ;  /* 0x0000000000007dc7 */ /* 0x000fe20008000000 */
[----:B------:R-:W-:Y:S01]  /*08c0*/  CCTL.IVALL ;  /* 0x00000000ff00798f */ /* 0x000fe20002000000 */
[----:B------:R-:W-:Y:S05]  /*08d0*/  BRA `(.L_x_6) ;  /* 0x0000000000047947 */ /* 0x000fea0003800000 */
.L_x_5:
[----:B------:R-:W-:Y:S06]  /*08e0*/  BAR.SYNC.DEFER_BLOCKING 0x0 ;  /* 0x0000000000007b1d */ /* 0x000fec0000010000 */
.L_x_6:
[----:B------:R-:W-:Y:S05]  /*08f0*/  @!P2 BRA `(.L_x_7) ;  /* 0x0000006c0030a947 */ /* 0x000fea0003800000 */
[----:B------:R-:W-:-:S13]  /*0900*/  ISETP.GT.U32.AND P0, PT, R6, 0x1, PT ;  /* 0x000000010600780c */ /* 0x000fda0003f04070 */
[----:B0-----:R-:W-:Y:S05]  /*0910*/  @P0 EXIT ;  /* 0x000000000000094d */ /* 0x001fea0003800000 */
[----:B------:R-:W-:Y:S01]  /*0920*/  ULDC.64 UR4, c[0x0][0x650] ;  /* 0x0001940000047ab9 */ /* 0x000fe20000000a00 */
[----:B------:R-:W-:Y:S01]  /*0930*/  PRMT R0, RZ, 0x7610, R0 ;  /* 0x00007610ff007816 */ /* 0x000fe20000000000 */
[----:B------:R-:W-:Y:S01]  /*0940*/  IMAD.MOV.U32 R98, RZ, RZ, -0x1 ;  /* 0xffffffffff627424 */ /* 0x000fe200078e00ff */
[----:B------:R-:W-:Y:S01]  /*0950*/  ISETP.GE.U32.AND P0, PT, R16, UR4, PT ;  /* 0x0000000410007c0c */ /* 0x000fe2000bf06070 */
[----:B------:R-:W-:Y:S02]  /*0960*/  IMAD.MOV.U32 R90, RZ, RZ, -0x1 ;  /* 0xffffffffff5a7424 */ /* 0x000fe400078e00ff */
[----:B------:R-:W-:Y:S01]  /*0970*/  IMAD.MOV.U32 R23, RZ, RZ, -0x1 ;  /* 0xffffffffff177424 */ /* 0x000fe200078e00ff */
[----:B------:R-:W-:-:S13]  /*0980*/  ISETP.GE.U32.AND.EX P0, PT, R17, UR5, PT, P0 ;  /* 0x0000000511007c0c */ /* 0x000fda000bf06100 */
[----:B------:R-:W-:Y:S05]  /*0990*/  @P0 BRA `(.L_x_8) ;  /* 0x00000004002c0947 */ /* 0x000fea0003800000 */
[----:B------:R-:W0:Y:S01]  /*09a0*/  LDC.64 R24, c[0x0][0x628] ;  /* 0x00018a00ff187b82 */ /* 0x000e220000000a00 */
[----:B------:R-:W-:Y:S02]  /*09b0*/  IMAD.MOV.U32 R8, RZ, RZ, R16 ;  /* 0x000000ffff087224 */ /* 0x000fe400078e0010 */
[----:B------:R-:W-:-:S05]  /*09c0*/  IMAD.MOV.U32 R9, RZ, RZ, R17 ;  /* 0x000000ffff097224 */ /* 0x000fca00078e0011 */
[----:B------:R-:W1:Y:S08]  /*09d0*/  LDC R0, c[0x0][0x630] ;  /* 0x00018c00ff007b82 */ /* 0x000e700000000800 */
[----:B------:R-:W2:Y:S01]  /*09e0*/  LDC.64 R26, c[0x0][0x620] ;  /* 0x00018800ff1a7b82 */ /* 0x000ea20000000a00 */
[----:B0-----:R-:W-:-:S04]  /*09f0*/  ISETP.NE.U32.AND P0, PT, R24, RZ, PT ;  /* 0x000000ff1800720c */ /* 0x001fc80003f05070 */
[----:B------:R-:W-:-:S13]  /*0a00*/  ISETP.NE.AND.EX P0, PT, R25, RZ, PT, P0 ;  /* 0x000000ff1900720c */ /* 0x000fda0003f05300 */
[----:B-12---:R-:W-:Y:S05]  /*0a10*/  @!P0 BRA `(.L_x_9) ;  /* 0x0000000000288947 */ /* 0x006fea0003800000 */
[----:B------:R-:W0:Y:S02]  /*0a20*/  LDC R13, c[0x0][0x634] ;  /* 0x00018d00ff0d7b82 */ /* 0x000e240000000800 */
[----:B0-----:R-:W-:-:S05]  /*0a30*/  IADD3 R13, P0, R16, R13, RZ ;  /* 0x0000000d100d7210 */ /* 0x001fca0007f1e0ff */
[----:B------:R-:W-:-:S04]  /*0a40*/  IMAD.X R15, RZ, RZ, R17, P0 ;  /* 0x000000ffff0f7224 */ /* 0x000fc800000e0611 */
[----:B------:R-:W-:-:S04]  /*0a50*/  IMAD.WIDE.U32 R8, R15, R24, RZ ;  /* 0x000000180f087225 */ /* 0x000fc800078e00ff */
[----:B------:R-:W-:-:S04]  /*0a60*/  IMAD.WIDE.U32 R10, P0, R13, R25, R8 ;  /* 0x000000190d0a7225 */ /* 0x000fc80007800008 */
[----:B------:R-:W-:-:S04]  /*0a70*/  IMAD.WIDE.U32 R8, R13, R24, RZ ;  /* 0x000000180d087225 */ /* 0x000fc800078e00ff */
[----:B------:R-:W-:Y:S01]  /*0a80*/  IMAD.X R13, RZ, RZ, RZ, P0 ;  /* 0x000000ffff0d7224 */ /* 0x000fe200000e06ff */
[----:B------:R-:W-:Y:S01]  /*0a90*/  IADD3 RZ, P0, R9, R10, RZ ;  /* 0x0000000a09ff7210 */ /* 0x000fe20007f1e0ff */
[----:B------:R-:W-:-:S04]  /*0aa0*/  IMAD.MOV.U32 R12, RZ, RZ, R11 ;  /* 0x000000ffff0c7224 */ /* 0x000fc800078e000b */
[----:B------:R-:W-:-:S08]  /*0ab0*/  IMAD.WIDE.U32.X R8, R15, R25, R12, P0 ;  /* 0x000000190f087225 */ /* 0x000fd000000e040c */
.L_x_9:
[----:B------:R-:W0:Y:S01]  /*0ac0*/  LDC.64 R24, c[0x0][0x640] ;  /* 0x00019000ff187b82 */ /* 0x000e220000000a00 */
[-CC-:B------:R-:W-:Y:S01]  /*0ad0*/  SHF.R.U64 R28, R8, R0.reuse, R9.reuse ;  /* 0x00000000081c7219 */ /* 0x180fe20000001209 */
[----:B------:R-:W-:Y:S01]  /*0ae0*/  IMAD R30, R7, R21, R4 ;  /* 0x00000015071e7224 */ /* 0x000fe200078e0204 */
[----:B------:R-:W-:Y:S01]  /*0af0*/  SHF.R.U32.HI R0, RZ, R0, R9 ;  /* 0x00000000ff007219 */ /* 0x000fe20000011609 */
[----:B------:R-:W-:Y:S01]  /*0b00*/  IMAD.MOV.U32 R21, RZ, RZ, 0x1 ;  /* 0x00000001ff157424 */ /* 0x000fe200078e00ff */
[----:B------:R-:W-:-:S03]  /*0b10*/  IADD3 R5, P0, RZ, -R28, RZ ;  /* 0x8000001cff057210 */ /* 0x000fc60007f1e0ff */
[----:B------:R-:W1:Y:S02]  /*0b20*/  LDC R6, c[0x0][0x618] ;  /* 0x00018600ff067b82 */ /* 0x000e640000000800 */
[----:B------:R-:W-:-:S04]  /*0b30*/  IMAD.X R9, RZ, RZ, ~R0, P0 ;  /* 0x000000ffff097224 */ /* 0x000fc800000e0e00 */
[-C--:B------:R-:W-:Y:S02]  /*0b40*/  IMAD R0, R9, R26.reuse, RZ ;  /* 0x0000001a09007224 */ /* 0x080fe400078e02ff */
[----:B------:R-:W2:Y:S01]  /*0b50*/  LDC R11, c[0x0][0x608] ;  /* 0x00018200ff0b7b82 */ /* 0x000ea20000000800 */
[----:B------:R-:W-:-:S04]  /*0b60*/  IMAD.WIDE.U32 R8, R5, R26, R16 ;  /* 0x0000001a05087225 */ /* 0x000fc800078e0010 */
[----:B------:R-:W-:-:S03]  /*0b70*/  IMAD R5, R5, R27, R0 ;  /* 0x0000001b05057224 */ /* 0x000fc600078e0200 */
[----:B------:R-:W3:Y:S01]  /*0b80*/  LDC R12, c[0x0][0x658] ;  /* 0x00019600ff0c7b82 */ /* 0x000ee20000000800 */
[----:B0-----:R-:W-:Y:S01]  /*0b90*/  ISETP.NE.U32.AND P0, PT, R24, RZ, PT ;  /* 0x000000ff1800720c */ /* 0x001fe20003f05070 */
[----:B------:R-:W-:Y:S02]  /*0ba0*/  IMAD.IADD R5, R9, 0x1, R5 ;  /* 0x0000000109057824 */ /* 0x000fe400078e0205 */
[----:B------:R-:W-:Y:S01]  /*0bb0*/  IMAD.MOV.U32 R9, RZ, RZ, -0x1 ;  /* 0xffffffffff097424 */ /* 0x000fe200078e00ff */
[----:B------:R-:W-:-:S03]  /*0bc0*/  ISETP.NE.AND.EX P0, PT, R25, RZ, PT, P0 ;  /* 0x000000ff1900720c */ /* 0x000fc60003f05300 */
[----:B------:R-:W0:Y:S01]  /*0bd0*/  LDC R15, c[0x0][0x600] ;  /* 0x00018000ff0f7b82 */ /* 0x000e220000000800 */
[-CC-:B-1----:R-:W-:Y:S02]  /*0be0*/  SHF.R.U64 R13, R8, R6.reuse, R5.reuse ;  /* 0x00000006080d7219 */ /* 0x182fe40000001205 */
[----:B------:R-:W-:-:S05]  /*0bf0*/  SHF.R.U32.HI R0, RZ, R6, R5 ;  /* 0x00000006ff007219 */ /* 0x000fca0000011605 */
[----:B------:R-:W1:Y:S01]  /*0c00*/  LDC R14, c[0x0][0x648] ;  /* 0x00019200ff0e7b82 */ /* 0x000e620000000800 */
[-CC-:B--2---:R-:W-:Y:S02]  /*0c10*/  SHF.R.U64 R27, R13, R11.reuse, R0.reuse ;  /* 0x0000000b0d1b7219 */ /* 0x184fe40000001200 */
[----:B------:R-:W-:-:S05]  /*0c20*/  SHF.R.U32.HI R5, RZ, R11, R0 ;  /* 0x0000000bff057219 */ /* 0x000fca0000011600 */
[----:B------:R-:W2:Y:S01]  /*0c30*/  LDC R20, c[0x0][0x638] ;  /* 0x00018e00ff147b82 */ /* 0x000ea20000000800 */
[-CC-:B---3--:R-:W-:Y:S02]  /*0c40*/  SHF.R.U64 R26, R27, R12.reuse, R5.reuse ;  /* 0x0000000c1b1a7219 */ /* 0x188fe40000001205 */
[-C--:B------:R-:W-:Y:S02]  /*0c50*/  SHF.L.U32 R0, R9, R12.reuse, RZ ;  /* 0x0000000c09007219 */ /* 0x080fe400000006ff */
[----:B------:R-:W-:Y:S01]  /*0c60*/  SHF.R.U32.HI R5, RZ, R12, R5 ;  /* 0x0000000cff057219 */ /* 0x000fe20000011605 */
[----:B------:R-:W-:Y:S01]  /*0c70*/  IMAD.MOV.U32 R4, RZ, RZ, R26 ;  /* 0x000000ffff047224 */ /* 0x000fe200078e001a */
[----:B------:R-:W-:Y:S01]  /*0c80*/  LOP3.LUT R10, RZ, R0, RZ, 0x33, !PT ;  /* 0x00000000ff0a7212 */ /* 0x000fe200078e33ff */
[----:B------:R-:W3:Y:S01]  /*0c90*/  LDC R23, c[0x0][0x610] ;  /* 0x00018400ff177b82 */ /* 0x000ee20000000800 */
[----:B------:R-:W-:Y:S05]  /*0ca0*/  @!P0 BRA `(.L_x_10) ;  /* 0x0000000000288947 */ /* 0x000fea0003800000 */
[----:B------:R-:W4:Y:S02]  /*0cb0*/  LDC R9, c[0x0][0x64c] ;  /* 0x00019300ff097b82 */ /* 0x000f240000000800 */
[----:B----4-:R-:W-:-:S05]  /*0cc0*/  IADD3 R9, P0, R26, R9, RZ ;  /* 0x000000091a097210 */ /* 0x010fca0007f1e0ff */
        /* <DEDUP_REMOVED lines=8> */
.L_x_10:
[----:B-1----:R-:W-:Y:S01]  /*0d50*/  SHF.R.U64 R4, R4, R14, R5 ;  /* 0x0000000e04047219 */ /* 0x002fe20000001205 */
[----:B0-----:R-:W-:Y:S01]  /*0d60*/  VIADD R6, R15, 0xffffffff ;  /* 0xffffffff0f067836 */ /* 0x001fe20000000000 */
[----:B------:R-:W-:Y:S02]  /*0d70*/  SHF.L.U32 R0, R21, R12, RZ ;  /* 0x0000000c15007219 */ /* 0x000fe400000006ff */
[----:B------:R-:W-:Y:S01]  /*0d80*/  LOP3.LUT R5, R27, R10, RZ, 0xc0, !PT ;  /* 0x0000000a1b057212 */ /* 0x000fe200078ec0ff */
[----:B------:R-:W-:Y:S01]  /*0d90*/  IMAD.MOV R7, RZ, RZ, -R4 ;  /* 0x000000ffff077224 */ /* 0x000fe200078e0a04 */
[----:B------:R-:W-:Y:S02]  /*0da0*/  SEL R3, R3, R30, !P1 ;  /* 0x0000001e03037207 */ /* 0x000fe40004800000 */
[----:B------:R-:W-:Y:S01]  /*0db0*/  LOP3.LUT R6, R13, R6, RZ, 0xc0, !PT ;  /* 0x000000060d067212 */ /* 0x000fe200078ec0ff */
[----:B------:R-:W-:Y:S02]  /*0dc0*/  IMAD R4, R0, R4, R5 ;  /* 0x0000000400047224 */ /* 0x000fe400078e0205 */
[----:B--2---:R-:W-:-:S02]  /*0dd0*/  IMAD R0, R7, R20, R26 ;  /* 0x0000001407007224 */ /* 0x004fc400078e021a */
[----:B---3--:R-:W-:Y:S02]  /*0de0*/  IMAD R3, R4, R23, R3 ;  /* 0x0000001704037224 */ /* 0x008fe400078e0203 */
[----:B------:R-:W-:Y:S02]  /*0df0*/  IMAD R98, R0, R15, R6 ;  /* 0x0000000f00627224 */ /* 0x000fe400078e0206 */
[----:B------:R-:W-:Y:S02]  /*0e00*/  IMAD.MOV.U32 R4, RZ, RZ, 0x1 ;  /* 0x00000001ff047424 */ /* 0x000fe400078e00ff */
[----:B------:R-:W-:Y:S01]  /*0e10*/  IMAD.MOV.U32 R23, RZ, RZ, R28 ;  /* 0x000000ffff177224 */ /* 0x000fe200078e001c */
[----:B------:R-:W-:Y:S02]  /*0e20*/  SEL R90, R98, R3, !P1 ;  /* 0x00000003625a7207 */ /* 0x000fe40004800000 */
[----:B------:R-:W-:Y:S02]  /*0e30*/  PRMT R0, R4, 0x7610, R0 ;  /* 0x0000761004007816 */ /* 0x000fe40000000000 */
[----:B------:R-:W-:-:S07]  /*0e40*/  SEL R98, R3, R98, !P1 ;  /* 0x0000006203627207 */ /* 0x000fce0004800000 */
.L_x_8:
[----:B------:R-:W-:-:S08]  /*0e50*/  NOP ;  /* 0x0000000000007918 */ /* 0x000fd00000000000 */
[----:B------:R-:W0:Y:S02]  /*0e60*/  USETMAXREG.TRY_ALLOC.CTAPOOL UP0, 0xe8 ;  /* 0x000000e8000079c8 */ /* 0x000e240008000600 */
[----:B0-----:R-:W-:-:S13]  /*0e70*/  PLOP3.LUT P0, PT, PT, PT, UP0, 0x80, 0x0 ;  /* 0x000000000000781c */ /* 0x001fda0003f0f008 */
[----:B------:R-:W-:Y:S05]  /*0e80*/  @!P0 BRA `(.L_x_8) ;  /* 0xfffffffc00f08947 */ /* 0x000fea000383ffff */
[----:B------:R-:W-:Y:S01]  /*0e90*/  ULDC.64 UR4, c[0x0][0x598] ;  /* 0x0001660000047ab9 */ /* 0x000fe20000000a00 */
[----:B------:R-:W-:Y:S01]  /*0ea0*/  ULDC.64 UR36, c[0x0][0x208] ;  /* 0x0000820000247ab9 */ /* 0x000fe20000000a00 */
[----:B------:R-:W-:-:S04]  /*0eb0*/  ISETP.NE.U32.AND P0, PT, RZ, UR4, PT ;  /* 0x00000004ff007c0c */ /* 0x000fc8000bf05070 */
[----:B------:R-:W-:-:S13]  /*0ec0*/  ISETP.NE.AND.EX P0, PT, RZ, UR5, PT, P0 ;  /* 0x00000005ff007c0c */ /* 0x000fda000bf05300 */
[----:B------:R-:W-:Y:S05]  /*0ed0*/  @!P0 BRA `(.L_x_11) ;  /* 0x00000000001c8947 */ /* 0x000fea0003800000 */
[----:B------:R-:W0:Y:S02]  /*0ee0*/  LDC.64 R4, c[0x0][0x598] ;  /* 0x00016600ff047b82 */ /* 0x000e240000000a00 */
[----:B0-----:R-:W2:Y:S02]  /*0ef0*/  LDG.E.64 R4, desc[UR36][R4.64] ;  /* 0x0000002404047981 */ /* 0x001ea4000c1e1b00 */
[----:B--2---:R-:W-:-:S04]  /*0f00*/  ISETP.NE.U32.AND P0, PT, R4, RZ, PT ;  /* 0x000000ff0400720c */ /* 0x004fc80003f05070 */
[----:B------:R-:W-:-:S13]  /*0f10*/  ISETP.NE.AND.EX P0, PT, R5, RZ, PT, P0 ;  /* 0x000000ff0500720c */ /* 0x000fda0003f05300 */
[----:B------:R-:W-:Y:S05]  /*0f20*/  @!P0 BRA `(.L_x_11) ;  /* 0x0000000000088947 */ /* 0x000fea0003800000 */
[----:B------:R0:W5:Y:S01]  /*0f30*/  LD.E R88, desc[UR36][R4.64] ;  /* 0x0000002404587980 */ /* 0x000162000c101900 */
[----:B------:R-:W-:Y:S05]  /*0f40*/  BRA `(.L_x_12) ;  /* 0x0000000000247947 */ /* 0x000fea0003800000 */
.L_x_11:
[----:B------:R-:W-:Y:S02]  /*0f50*/  ULDC.64 UR4, c[0x0][0x588] ;  /* 0x0001620000047ab9 */ /* 0x000fe40000000a00 */
[----:B------:R-:W-:-:S04]  /*0f60*/  ISETP.NE.U32.AND P0, PT, RZ, UR4, PT ;  /* 0x00000004ff007c0c */ /* 0x000fc8000bf05070 */
[----:B------:R-:W-:-:S13]  /*0f70*/  ISETP.NE.AND.EX P0, PT, RZ, UR5, PT, P0 ;  /* 0x00000005ff007c0c */ /* 0x000fda000bf05300 */
[----:B------:R-:W-:Y:S05]  /*0f80*/  @!P0 BRA `(.L_x_13) ;  /* 0x00000000000c8947 */ /* 0x000fea0003800000 */
[----:B------:R-:W0:Y:S02]  /*0f90*/  LDC.64 R88, c[0x0][0x588] ;  /* 0x00016200ff587b82 */ /* 0x000e240000000a00 */
[----:B0-----:R1:W5:Y:S01]  /*0fa0*/  LDG.E R88, desc[UR36][R88.64] ;  /* 0x0000002458587981 */ /* 0x001362000c1e1900 */
[----:B------:R-:W-:Y:S05]  /*0fb0*/  BRA `(.L_x_12) ;  /* 0x0000000000087947 */ /* 0x000fea0003800000 */
.L_x_13:
[----:B------:R-:W-:Y:S02]  /*0fc0*/  ULDC UR4, c[0x0][0x580] ;  /* 0x0001600000047ab9 */ /* 0x000fe40000000800 */
[----:B------:R-:W-:-:S07]  /*0fd0*/  IMAD.U32 R88, RZ, RZ, UR4 ;  /* 0x00000004ff587e24 */ /* 0x000fce000f8e00ff */
.L_x_12:
[----:B------:R-:W-:Y:S02]  /*0fe0*/  ULDC.64 UR4, c[0x0][0x5a0] ;  /* 0x0001680000047ab9 */ /* 0x000fe40000000a00 */
[----:B------:R-:W-:-:S04]  /*0ff0*/  ISETP.NE.U32.AND P0, PT, RZ, UR4, PT ;  /* 0x00000004ff007c0c */ /* 0x000fc8000bf05070 */
[----:B------:R-:W-:-:S13]  /*1000*/  ISETP.NE.AND.EX P0, PT, RZ, UR5, PT, P0 ;  /* 0x00000005ff007c0c */ /* 0x000fda000bf05300 */
[----:B------:R-:W-:Y:S05]  /*1010*/  @!P0 BRA `(.L_x_14) ;  /* 0x00000000001c8947 */ /* 0x000fea0003800000 */
[----:B0-----:R-:W0:Y:S02]  /*1020*/  LDC.64 R4, c[0x0][0x5a0] ;  /* 0x00016800ff047b82 */ /* 0x001e240000000a00 */
[----:B0-----:R-:W2:Y:S02]  /*1030*/  LDG.E.64 R4, desc[UR36][R4.64] ;  /* 0x0000002404047981 */ /* 0x001ea4000c1e1b00 */
[----:B--2---:R-:W-:-:S04]  /*1040*/  ISETP.NE.U32.AND P0, PT, R4, RZ, PT ;  /* 0x000000ff0400720c */ /* 0x004fc80003f05070 */
[----:B------:R-:W-:-:S13]  /*1050*/  ISETP.NE.AND.EX P0, PT, R5, RZ, PT, P0 ;  /* 0x000000ff0500720c */ /* 0x000fda0003f05300 */
[----:B------:R-:W-:Y:S05]  /*1060*/  @!P0 BRA `(.L_x_14) ;  /* 0x0000000000088947 */ /* 0x000fea0003800000 */
[----:B-1----:R0:W5:Y:S01]  /*1070*/  LD.E R89, desc[UR36][R4.64] ;  /* 0x0000002404597980 */ /* 0x002162000c101900 */
[----:B------:R-:W-:Y:S05]  /*1080*/  BRA `(.L_x_15) ;  /* 0x0000000000247947 */ /* 0x000fea0003800000 */
.L_x_14:
[----:B------:R-:W-:Y:S02]  /*1090*/  ULDC.64 UR4, c[0x0][0x590] ;  /* 0x0001640000047ab9 */ /* 0x000fe40000000a00 */
[----:B------:R-:W-:-:S04]  /*10a0*/  ISETP.NE.U32.AND P0, PT, RZ, UR4, PT ;  /* 0x00000004ff007c0c */ /* 0x000fc8000bf05070 */
[----:B------:R-:W-:-:S13]  /*10b0*/  ISETP.NE.AND.EX P0, PT, RZ, UR5, PT, P0 ;  /* 0x00000005ff007c0c */ /* 0x000fda000bf05300 */
[----:B------:R-:W-:Y:S05]  /*10c0*/  @!P0 BRA `(.L_x_16) ;  /* 0x00000000000c8947 */ /* 0x000fea0003800000 */
[----:B0-----:R-:W1:Y:S02]  /*10d0*/  LDC.64 R4, c[0x0][0x590] ;  /* 0x00016400ff047b82 */ /* 0x001e640000000a00 */
[----:B-1----:R1:W5:Y:S01]  /*10e0*/  LDG.E R89, desc[UR36][R4.64] ;  /* 0x0000002404597981 */ /* 0x002362000c1e1900 */
[----:B------:R-:W-:Y:S05]  /*10f0*/  BRA `(.L_x_15) ;  /* 0x0000000000087947 */ /* 0x000fea0003800000 */
.L_x_16:
[----:B------:R-:W-:Y:S02]  /*1100*/  ULDC UR4, c[0x0][0x584] ;  /* 0x0001610000047ab9 */ /* 0x000fe40000000800 */
[----:B-1----:R-:W-:-:S07]  /*1110*/  IMAD.U32 R89, RZ, RZ, UR4 ;  /* 0x00000004ff597e24 */ /* 0x002fce000f8e00ff */
.L_x_15:
[----:B------:R-:W-:-:S13]  /*1120*/  LOP3.LUT P0, RZ, R0, 0xff, RZ, 0xc0, !PT ;  /* 0x000000ff00ff7812 */ /* 0x000fda000780c0ff */
[----:B------:R-:W-:Y:S05]  /*1130*/  @!P0 EXIT ;  /* 0x000000000000894d */ /* 0x000fea0003800000 */
[----:B------:R-:W-:Y:S01]  /*1140*/  ULDC UR4, c[0x0][0x28c] ;  /* 0x0000a30000047ab9 */ /* 0x000fe20000000800 */
[----:B------:R-:W-:Y:S01]  /*1150*/  LOP3.LUT R103, R19, 0x1, RZ, 0xfc, !PT ;  /* 0x0000000113677812 */ /* 0x000fe200078efcff */
[----:B------:R-:W-:Y:S01]  /*1160*/  UIADD3 UR4, UR4, 0x3f, URZ ;  /* 0x0000003f04047890 */ /* 0x000fe2000fffe03f */
[----:B------:R-:W-:Y:S01]  /*1170*/  UMOV UR38, URZ ;  /* 0x0000003f00267c82 */ /* 0x000fe20008000000 */
[----:B------:R-:W-:Y:S02]  /*1180*/  UMOV UR39, URZ ;  /* 0x0000003f00277c82 */ /* 0x000fe40008000000 */
[----:B------:R-:W-:-:S04]  /*1190*/  USHF.R.S32.HI UR5, URZ, 0x1f, UR4 ;  /* 0x0000001f3f057899 */ /* 0x000fc80008011404 */
[----:B------:R-:W-:-:S04]  /*11a0*/  ULEA.HI UR5, UR5, UR4, URZ, 0x6 ;  /* 0x0000000405057291 */ /* 0x000fc8000f8f303f */
[----:B------:R-:W-:-:S12]  /*11b0*/  USHF.R.S32.HI UR40, URZ, 0x6, UR5 ;  /* 0x000000063f287899 */ /* 0x000fd80008011405 */
.L_x_162:
[----:B------:R-:W-:Y:S01]  /*11c0*/  LOP3.LUT R0, R18, 0x80, RZ, 0xc0, !PT ;  /* 0x0000008012007812 */ /* 0x000fe200078ec0ff */
[----:B------:R-:W2:Y:S01]  /*11d0*/  S2UR UR7, SR_CgaCtaId ;  /* 0x00000000000779c3 */ /* 0x000ea20000008800 */
[----:B------:R-:W-:Y:S02]  /*11e0*/  UMOV UR6, 0x400 ;  /* 0x0000040000067882 */ /* 0x000fe40000000000 */
[----:B------:R-:W-:-:S06]  /*11f0*/  SHF.R.U32.HI R0, RZ, 0x7, R0 ;  /* 0x00000007ff007819 */ /* 0x000fcc0000011600 */
[----:B---3--:R-:W3:Y:S01]  /*1200*/  SHFL.IDX PT, R0, R0, RZ, 0x1f ;  /* 0x00001fff00007589 */ /* 0x008ee200000e0000 */
[----:B--2---:R-:W-:Y:S01]  /*1210*/  ULEA UR6, UR7, UR6, 0x18 ;  /* 0x0000000607067291 */ /* 0x004fe2000f8ec03f */
[----:B---3--:R-:W-:-:S13]  /*1220*/  R2UR UR4, R0 ;  /* 0x00000000000472ca */ /* 0x008fda00000e0000 */
[----:B------:R-:W-:-:S04]  /*1230*/  ULEA.HI UR5, UR4, UR4, URZ, 0x1 ;  /* 0x0000000404057291 */ /* 0x000fc8000f8f083f */
[----:B------:R-:W-:-:S04]  /*1240*/  ULOP3.LUT UR5, UR5, 0x7fffe, URZ, 0xc0, !UPT ;  /* 0x0007fffe05057892 */ /* 0x000fc8000f8ec03f */
[----:B------:R-:W-:-:S03]  /*1250*/  UIADD3 UR5, UR4, -UR5, URZ ;  /* 0x8000000504057290 */ /* 0x000fc6000fffe03f */
[----:B------:R-:W-:Y:S01]  /*1260*/  ULDC UR4, c[0x0][0x28c] ;  /* 0x0000a30000047ab9 */ /* 0x000fe20000000800 */
[----:B------:R-:W-:Y:S01]  /*1270*/  ULEA UR5, UR5, UR6, 0xd ;  /* 0x0000000605057291 */ /* 0x000fe2000f8e683f */
[----:B------:R-:W-:-:S03]  /*1280*/  ISETP.LT.AND P0, PT, RZ, UR4, PT ;  /* 0x00000004ff007c0c */ /* 0x000fc6000bf01270 */
[----:B------:R-:W-:-:S04]  /*1290*/  UIADD3 UR5, UR5, 0x100, URZ ;  /* 0x0000010005057890 */ /* 0x000fc8000fffe03f */
[----:B------:R-:W-:-:S04]  /*12a0*/  USHF.R.U32.HI UR5, URZ, 0x4, UR5 ;  /* 0x000000043f057899 */ /* 0x000fc80008011605 */
[----:B------:R-:W-:Y:S02]  /*12b0*/  ULOP3.LUT UR41, UR5, 0x3fff, URZ, 0xc0, !UPT ;  /* 0x00003fff05297892 */ /* 0x000fe4000f8ec03f */
[----:B01--45:R-:W-:Y:S10]  /*12c0*/  @P0 BRA `(.L_x_17) ;  /* 0x0000000000400947 */ /* 0x033ff40003800000 */
[----:B------:R-:W-:Y:S01]  /*12d0*/  MOV R0, 0x0 ;  /* 0x0000000000007802 */ /* 0x000fe20000000f00 */
[----:B------:R-:W-:Y:S01]  /*12e0*/  ULDC.64 UR4, c[0x4][0x68] ;  /* 0x01001a0000047ab9 */ /* 0x000fe20000000a00 */
[----:B------:R-:W-:Y:S01]  /*12f0*/  ULDC.64 UR6, c[0x4][0x8] ;  /* 0x0100020000067ab9 */ /* 0x000fe20000000a00 */
[----:B01----:R-:W-:Y:S01]  /*1300*/  IMAD.U32 R4, RZ, RZ, UR4 ;  /* 0x00000004ff047e24 */ /* 0x003fe2000f8e00ff */
[----:B------:R0:W1:Y:S01]  /*1310*/  LDC.64 R14, c[0x4][R0] ;  /* 0x01000000000e7b82 */ /* 0x0000620000000a00 */
[----:B------:R-:W-:Y:S01]  /*1320*/  IMAD.U32 R5, RZ, RZ, UR5 ;  /* 0x00000005ff057e24 */ /* 0x000fe2000f8e00ff */
[----:B------:R-:W-:Y:S01]  /*1330*/  ULDC.64 UR4, c[0x4][0x70] ;  /* 0x01001c0000047ab9 */ /* 0x000fe20000000a00 */
[----:B------:R-:W-:Y:S02]  /*1340*/  IMAD.U32 R10, RZ, RZ, UR6 ;  /* 0x00000006ff0a7e24 */ /* 0x000fe4000f8e00ff */
[----:B------:R-:W-:Y:S02]  /*1350*/  IMAD.U32 R6, RZ, RZ, UR4 ;  /* 0x00000004ff067e24 */ /* 0x000fe4000f8e00ff */
[----:B------:R-:W-:-:S02]  /*1360*/  IMAD.U32 R7, RZ, RZ, UR5 ;  /* 0x00000005ff077e24 */ /* 0x000fc4000f8e00ff */
[----:B------:R-:W-:Y:S02]  /*1370*/  IMAD.U32 R11, RZ, RZ, UR7 ;  /* 0x00000007ff0b7e24 */ /* 0x000fe4000f8e00ff */
[----:B------:R-:W-:Y:S02]  /*1380*/  IMAD.MOV.U32 R8, RZ, RZ, 0x1e1 ;  /* 0x000001e1ff087424 */ /* 0x000fe400078e00ff */
[----:B------:R-:W-:Y:S02]  /*1390*/  IMAD.MOV.U32 R12, RZ, RZ, 0x1 ;  /* 0x00000001ff0c7424 */ /* 0x000fe400078e00ff */
[----:B0-----:R-:W-:-:S07]  /*13a0*/  IMAD.MOV.U32 R13, RZ, RZ, RZ ;  /* 0x000000ffff0d7224 */ /* 0x001fce00078e00ff */
[----:B------:R-:W-:-:S07]  /*13b0*/  LEPC R20, `(.L_x_17) ;  /* 0x000000001014794e */ /* 0x000fce0000000000 */
[----:B-1---5:R-:W-:Y:S05]  /*13c0*/  CALL.ABS.NOINC R14 ;  /* 0x000000000e007343 */ /* 0x022fea0003c00000 */
.L_x_17:
[----:B------:R-:W-:-:S13]  /*13d0*/  ISETP.NE.AND P0, PT, R103, 0x3, PT ;  /* 0x000000036700780c */ /* 0x000fda0003f05270 */
[----:B------:R-:W-:Y:S05]  /*13e0*/  @!P0 BRA `(.L_x_18) ;  /* 0x0000000000048947 */ /* 0x000fea0003800000 */
[----:B------:R-:W-:Y:S01]  /*13f0*/  BPT.TRAP 0x1 ;  /* 0x000000040000795c */ /* 0x000fe20000300000 */
.L_x_18:
[----:B------:R-:W2:Y:S01]  /*1400*/  S2UR UR5, SR_CgaCtaId ;  /* 0x00000000000579c3 */ /* 0x000ea20000008800 */
[----:B------:R-:W-:Y:S01]  /*1410*/  UMOV UR4, 0x400 ;  /* 0x0000040000047882 */ /* 0x000fe20000000000 */
[----:B------:R-:W-:Y:S02]  /*1420*/  IMAD.U32 R0, RZ, RZ, UR38 ;  /* 0x00000026ff007e24 */ /* 0x000fe4000f8e00ff */
[----:B------:R-:W-:-:S03]  /*1430*/  IMAD.U32 R3, RZ, RZ, UR39 ;  /* 0x00000027ff037e24 */ /* 0x000fc6000f8e00ff */
[----:B------:R-:W-:Y:S01]  /*1440*/  SHF.L.U32 R0, R0, 0x1f, RZ ;  /* 0x0000001f00007819 */ /* 0x000fe200000006ff */
[----:B--2---:R-:W-:-:S06]  /*1450*/  ULEA UR4, UR5, UR4, 0x18 ;  /* 0x0000000405047291 */ /* 0x004fcc000f8ec03f */
[----:B------:R-:W-:-:S04]  /*1460*/  IMAD.U32 R6, RZ, RZ, UR4 ;  /* 0x00000004ff067e24 */ /* 0x000fc8000f8e00ff */
[----:B------:R-:W-:-:S04]  /*1470*/  IMAD R3, R3, 0x8, R6 ;  /* 0x0000000803037824 */ /* 0x000fc800078e0206 */
[----:B------:R2:W3:Y:S01]  /*1480*/  SYNCS.PHASECHK.TRANS64.TRYWAIT P1, [R3+URZ], R0 ;  /* 0x00000000030075a7 */ /* 0x0004e2000802017f */
[----:B------:R-:W-:Y:S05]  /*1490*/  @!P0 BRA `(.L_x_19) ;  /* 0x0000000000048947 */ /* 0x000fea0003800000 */
[----:B------:R-:W-:Y:S01]  /*14a0*/  BPT.TRAP 0x1 ;  /* 0x000000040000795c */ /* 0x000fe20000300000 */
.L_x_19:
[----:B---3--:R-:W-:Y:S05]  /*14b0*/  @P1 BRA `(.L_x_20) ;  /* 0x0000000000081947 */ /* 0x008fea0003800000 */
[----:B------:R-:W3:Y:S02]  /*14c0*/  SYNCS.PHASECHK.TRANS64.TRYWAIT P1, [R3+URZ], R0 ;  /* 0x00000000030075a7 */ /* 0x000ee4000802017f */
[----:B---3--:R-:W-:Y:S05]  /*14d0*/  @!P1 BRA `(.L_x_21) ;  /* 0x0000007400c49947 */ /* 0x008fea0003800000 */
.L_x_20:
[----:B------:R-:W-:-:S04]  /*14e0*/  UISETP.LT.AND UP0, UPT, UR40, 0x1, UPT ;  /* 0x000000012800788c */ /* 0x000fc8000bf01270 */
[----:B------:R-:W-:-:S06]  /*14f0*/  USEL UR4, UR40, 0x1, UP0 ;  /* 0x0000000128047887 */ /* 0x000fcc0008000000 */
[----:B--23--:R-:W-:Y:S01]  /*1500*/  IMAD.U32 R0, RZ, RZ, UR4 ;  /* 0x00000004ff007e24 */ /* 0x00cfe2000f8e00ff */
[----:B------:R-:W-:Y:S05]  /*1510*/  WARPSYNC.ALL ;  /* 0x0000000000007948 */ /* 0x000fea0003800000 */
[----:B------:R-:W-:-:S04]  /*1520*/  IADD3 R0, -R0, UR40, RZ ;  /* 0x0000002800007c10 */ /* 0x000fc8000fffe1ff */
[----:B------:R-:W-:Y:S02]  /*1530*/  ISETP.GE.AND P1, PT, R0, 0x1, PT ;  /* 0x000000010000780c */ /* 0x000fe40003f26270 */
[----:B------:R-:W-:Y:S01]  /*1540*/  R2UR UR4, R6 ;  /* 0x00000000060472ca */ /* 0x000fe200000e0000 */
[----:B------:R-:W-:Y:S01]  /*1550*/  WARPGROUP.ARRIVE ;  /* 0x00000000000079c5 */ /* 0x000fe20000000000 */
[----:B------:R-:W-:Y:S01]  /*1560*/  UMOV UR9, 0x40000040 ;  /* 0x4000004000097882 */ /* 0x000fe20000000000 */
[----:B------:R-:W-:-:S10]  /*1570*/  UMOV UR11, 0x40000040 ;  /* 0x40000040000b7882 */ /* 0x000fd40000000000 */
[----:B------:R-:W-:-:S04]  /*1580*/  UIADD3 UR4, UR4, 0x28100, URZ ;  /* 0x0002810004047890 */ /* 0x000fc8000fffe03f */
[----:B------:R-:W-:-:S04]  /*1590*/  USHF.R.U32.HI UR4, URZ, 0x4, UR4 ;  /* 0x000000043f047899 */ /* 0x000fc80008011604 */
[----:B------:R-:W-:Y:S02]  /*15a0*/  ULOP3.LUT UR5, UR4, 0x3fff, URZ, 0xc0, !UPT ;  /* 0x00003fff04057892 */ /* 0x000fe4000f8ec03f */
[----:B------:R-:W-:Y:S02]  /*15b0*/  ULOP3.LUT UR4, UR41, 0x10000, URZ, 0xfc, !UPT ;  /* 0x0001000029047892 */ /* 0x000fe4000f8efc3f */
[----:B------:R-:W-:Y:S02]  /*15c0*/  ULOP3.LUT UR5, UR5, 0x10000, URZ, 0xfc, !UPT ;  /* 0x0001000005057892 */ /* 0x000fe4000f8efc3f */
[----:B------:R-:W-:Y:S02]  /*15d0*/  ULEA UR7, UR39, UR4, 0xb ;  /* 0x0000000427077291 */ /* 0x000fe4000f8e583f */
[----:B------:R-:W-:Y:S02]  /*15e0*/  ULEA UR6, UR39, UR5, 0x9 ;  /* 0x0000000527067291 */ /* 0x000fe4000f8e483f */
[----:B------:R-:W-:-:S03]  /*15f0*/  UIADD3 UR12, UR7, 0x400, URZ ;  /* 0x00000400070c7890 */ /* 0x000fc6000fffe03f */
[----:B------:R-:W-:Y:S02]  /*1600*/  UMOV UR8, UR7 ;  /* 0x0000000700087c82 */ /* 0x000fe40008000000 */
[----:B------:R-:W-:Y:S02]  /*1610*/  UMOV UR10, UR6 ;  /* 0x00000006000a7c82 */ /* 0x000fe40008000000 */
[----:B------:R-:W-:Y:S01]  /*1620*/  HGMMA.64x64x16.F32 R56, gdesc[UR8], RZ, !UPT, gsb0 ;  /* 0x00e00000083879f0 */ /* 0x000fe2000c0008ff */
[----:B------:R-:W-:Y:S01]  /*1630*/  UMOV UR8, UR12 ;  /* 0x0000000c00087c82 */ /* 0x000fe20008000000 */
[----:B------:R-:W-:Y:S01]  /*1640*/  UMOV UR9, 0x40000040 ;  /* 0x4000004000097882 */ /* 0x000fe20000000000 */
[----:B------:R-:W-:Y:S01]  /*1650*/  UIADD3 UR12, UR7, 0x402, URZ ;  /* 0x00000402070c7890 */ /* 0x000fe2000fffe03f */
[----:B------:R-:W-:Y:S02]  /*1660*/  WARPGROUP.DEPBAR.LE gsb0, 0x0 ;  /* 0x00008000000079c5 */ /* 0x000fe40000010000 */
[----:B------:R-:W-:-:S06]  /*1670*/  WARPGROUP.ARRIVE ;  /* 0x00000000000079c5 */ /* 0x000fcc0000000000 */
[----:B------:R-:W-:Y:S01]  /*1680*/  HGMMA.64x64x16.F32 R24, gdesc[UR8], RZ, !UPT, gsb0 ;  /* 0x00e00000081879f0 */ /* 0x000fe2000c0008ff */
[----:B------:R-:W-:Y:S02]  /*1690*/  UIADD3 UR8, UR7, 0x2, URZ ;  /* 0x0000000207087890 */ /* 0x000fe4000fffe03f */
[----:B------:R-:W-:Y:S01]  /*16a0*/  UIADD3 UR10, UR6, 0x2, URZ ;  /* 0x00000002060a7890 */ /* 0x000fe2000fffe03f */
[----:B------:R-:W-:Y:S01]  /*16b0*/  UMOV UR9, 0x40000040 ;  /* 0x4000004000097882 */ /* 0x000fe20000000000 */
[----:B------:R-:W-:Y:S01]  /*16c0*/  UMOV UR11, 0x40000040 ;  /* 0x40000040000b7882 */ /* 0x000fe20000000000 */
[----:B------:R-:W-:Y:S02]  /*16d0*/  WARPGROUP.DEPBAR.LE gsb0, 0x0 ;  /* 0x00008000000079c5 */ /* 0x000fe40000010000 */
[----:B------:R-:W-:-:S06]  /*16e0*/  WARPGROUP.ARRIVE ;  /* 0x00000000000079c5 */ /* 0x000fcc0000000000 */
[----:B------:R-:W-:Y:S01]  /*16f0*/  HGMMA.64x64x16.F32 R56, gdesc[UR8], R56, gsb0 ;  /* 0x00e00000083879f0 */ /* 0x000fe20008000838 */
[----:B------:R-:W-:Y:S01]  /*1700*/  UMOV UR8, UR12 ;  /* 0x0000000c00087c82 */ /* 0x000fe20008000000 */
[----:B------:R-:W-:Y:S01]  /*1710*/  UMOV UR9, 0x40000040 ;  /* 0x4000004000097882 */ /* 0x000fe20000000000 */
[----:B------:R-:W-:Y:S01]  /*1720*/  UIADD3 UR12, UR7, 0x404, URZ ;  /* 0x00000404070c7890 */ /* 0x000fe2000fffe03f */
[----:B------:R-:W-:Y:S02]  /*1730*/  WARPGROUP.DEPBAR.LE gsb0, 0x0 ;  /* 0x00008000000079c5 */ /* 0x000fe40000010000 */
[----:B------:R-:W-:-:S06]  /*1740*/  WARPGROUP.ARRIVE ;  /* 0x00000000000079c5 */ /* 0x000fcc0000000000 */
[----:B------:R-:W-:Y:S01]  /*1750*/  HGMMA.64x64x16.F32 R24, gdesc[UR8], R24, gsb0 ;  /* 0x00e00000081879f0 */ /* 0x000fe20008000818 */
        /* <DEDUP_REMOVED lines=9> */
[----:B------:R-:W-:Y:S02]  /*17f0*/  WARPGROUP.DEPBAR.LE gsb0, 0x0 ;  /* 0x00008000000079c5 */ /* 0x000fe40000010000 */
[----:B------:R-:W-:-:S06]  /*1800*/  WARPGROUP.ARRIVE ;  /* 0x00000000000079c5 */ /* 0x000fcc0000000000 */
[----:B------:R-:W-:Y:S01]  /*1810*/  HGMMA.64x64x16.F32 R24, gdesc[UR8], R24, gsb0 ;  /* 0x00e00000081879f0 */ /* 0x000fe20008000818 */
[----:B------:R-:W-:Y:S02]  /*1820*/  UIADD3 UR8, UR7, 0x6, URZ ;  /* 0x0000000607087890 */ /* 0x000fe4000fffe03f */
[----:B------:R-:W-:Y:S01]  /*1830*/  UIADD3 UR10, UR6, 0x6, URZ ;  /* 0x00000006060a7890 */ /* 0x000fe2000fffe03f */
[----:B------:R-:W-:Y:S01]  /*1840*/  UMOV UR9, 0x40000040 ;  /* 0x4000004000097882 */ /* 0x000fe20000000000 */
[----:B------:R-:W-:Y:S01]  /*1850*/  UMOV UR11, 0x40000040 ;  /* 0x40000040000b7882 */ /* 0x000fe20000000000 */
[----:B------:R-:W-:Y:S01]  /*1860*/  UIADD3 UR7, UR7, 0x406, URZ ;  /* 0x0000040607077890 */ /* 0x000fe2000fffe03f */
[----:B------:R-:W-:Y:S02]  /*1870*/  WARPGROUP.DEPBAR.LE gsb0, 0x0 ;  /* 0x00008000000079c5 */ /* 0x000fe40000010000 */
[----:B------:R-:W-:-:S06]  /*1880*/  WARPGROUP.ARRIVE ;  /* 0x00000000000079c5 */ /* 0x000fcc0000000000 */
[----:B------:R-:W-:Y:S01]  /*1890*/  HGMMA.64x64x16.F32 R56, gdesc[UR8], R56, gsb0 ;  /* 0x00e00000083879f0 */ /* 0x000fe20008000838 */
[----:B------:R-:W-:Y:S01]  /*18a0*/  UMOV UR8, UR7 ;  /* 0x0000000700087c82 */ /* 0x000fe20008000000 */
[----:B------:R-:W-:Y:S01]  /*18b0*/  UMOV UR9, 0x40000040 ;  /* 0x4000004000097882 */ /* 0x000fe20000000000 */
[----:B------:R-:W-:Y:S02]  /*18c0*/  WARPGROUP.DEPBAR.LE gsb0, 0x0 ;  /* 0x00008000000079c5 */ /* 0x000fe40000010000 */
[----:B------:R-:W-:-:S06]  /*18d0*/  WARPGROUP.ARRIVE ;  /* 0x00000000000079c5 */ /* 0x000fcc0000000000 */
[----:B------:R-:W-:Y:S03]  /*18e0*/  HGMMA.64x64x16.F32 R24, gdesc[UR8], R24, gsb0 ;  /* 0x00e00000081879f0 */ /* 0x000fe60008000818 */
[----:B------:R-:W-:Y:S02]  /*18f0*/  WARPGROUP.DEPBAR.LE gsb0, 0x0 ;  /* 0x00008000000079c5 */ /* 0x000fe40000010000 */
[----:B------:R-:W-:Y:S05]  /*1900*/  @!P1 BRA `(.L_x_22) ;  /* 0x0000000400849947 */ /* 0x000fea0003800000 */
[----:B------:R-:W-:Y:S02]  /*1910*/  UIADD3 UR6, UR39, 0x1, URZ ;  /* 0x0000000127067890 */ /* 0x000fe4000fffe03f */
[----:B------:R-:W-:Y:S02]  /*1920*/  IMAD.U32 R3, RZ, RZ, UR39 ;  /* 0x00000027ff037e24 */ /* 0x000fe4000f8e00ff */
[----:B------:R-:W-:-:S04]  /*1930*/  UISETP.NE.AND UP0, UPT, UR6, 0x5, UPT ;  /* 0x000000050600788c */ /* 0x000fc8000bf05270 */
[----:B------:R-:W-:Y:S02]  /*1940*/  USEL UR7, URZ, 0x1, UP0 ;  /* 0x000000013f077887 */ /* 0x000fe40008000000 */
[----:B------:R-:W-:Y:S02]  /*1950*/  USEL UR6, UR6, URZ, UP0 ;  /* 0x0000003f06067287 */ /* 0x000fe40008000000 */
[----:B------:R-:W-:-:S06]  /*1960*/  ULOP3.LUT UR7, UR38, UR7, URZ, 0x3c, !UPT ;  /* 0x0000000726077292 */ /* 0x000fcc000f8e3c3f */
[----:B------:R-:W-:-:S07]  /*1970*/  IMAD.U32 R7, RZ, RZ, UR7 ;  /* 0x00000007ff077e24 */ /* 0x000fce000f8e00ff */
.L_x_29:
[----:B------:R-:W-:Y:S05]  /*1980*/  @!P0 BRA `(.L_x_23) ;  /* 0x0000000000048947 */ /* 0x000fea0003800000 */
[----:B------:R-:W-:Y:S01]  /*1990*/  BPT.TRAP 0x1 ;  /* 0x000000040000795c */ /* 0x000fe20000300000 */
.L_x_23:
[----:B------:R-:W2:Y:S01]  /*19a0*/  S2UR UR8, SR_CgaCtaId ;  /* 0x00000000000879c3 */ /* 0x000ea20000008800 */
[----:B------:R-:W-:Y:S01]  /*19b0*/  UMOV UR7, 0x400 ;  /* 0x0000040000077882 */ /* 0x000fe20000000000 */
[----:B01----:R-:W-:Y:S01]  /*19c0*/  IMAD.U32 R5, RZ, RZ, UR6 ;  /* 0x00000006ff057e24 */ /* 0x003fe2000f8e00ff */
[----:B------:R-:W-:Y:S01]  /*19d0*/  SHF.L.U32 R4, R7, 0x1f, RZ ;  /* 0x0000001f07047819 */ /* 0x000fe200000006ff */
[----:B--2---:R-:W-:-:S06]  /*19e0*/  ULEA UR7, UR8, UR7, 0x18 ;  /* 0x0000000708077291 */ /* 0x004fcc000f8ec03f */
[----:B------:R-:W-:-:S04]  /*19f0*/  IMAD.U32 R6, RZ, RZ, UR7 ;  /* 0x00000007ff067e24 */ /* 0x000fc8000f8e00ff */
[----:B------:R-:W-:-:S04]  /*1a00*/  IMAD R5, R5, 0x8, R6 ;  /* 0x0000000805057824 */ /* 0x000fc800078e0206 */
[----:B------:R0:W1:Y:S01]  /*1a10*/  SYNCS.PHASECHK.TRANS64.TRYWAIT P1, [R5+URZ], R4 ;  /* 0x00000004050075a7 */ /* 0x000062000802017f */
[----:B------:R-:W-:Y:S05]  /*1a20*/  @!P0 BRA `(.L_x_24) ;  /* 0x0000000000048947 */ /* 0x000fea0003800000 */
[----:B------:R-:W-:Y:S01]  /*1a30*/  BPT.TRAP 0x1 ;  /* 0x000000040000795c */ /* 0x000fe20000300000 */
.L_x_24:
[----:B-1----:R-:W-:Y:S05]  /*1a40*/  @P1 BRA `(.L_x_25) ;  /* 0x0000000000081947 */ /* 0x002fea0003800000 */
[----:B------:R-:W1:Y:S02]  /*1a50*/  SYNCS.PHASECHK.TRANS64.TRYWAIT P1, [R5+URZ], R4 ;  /* 0x00000004050075a7 */ /* 0x000e64000802017f */
[----:B-1----:R-:W-:Y:S05]  /*1a60*/  @!P1 BRA `(.L_x_26) ;  /* 0x0000007000749947 */ /* 0x002fea0003800000 */
.L_x_25:
[----:B------:R-:W-:Y:S01]  /*1a70*/  ULEA UR7, UR6, UR5, 0x9 ;  /* 0x0000000506077291 */ /* 0x000fe2000f8e483f */
[----:B------:R-:W-:Y:S01]  /*1a80*/  WARPGROUP.ARRIVE ;  /* 0x00000000000079c5 */ /* 0x000fe20000000000 */
[----:B------:R-:W-:Y:S01]  /*1a90*/  ULEA UR12, UR6, UR4, 0xb ;  /* 0x00000004060c7291 */ /* 0x000fe2000f8e583f */
[----:B------:R-:W-:Y:S01]  /*1aa0*/  UMOV UR11, 0x40000040 ;  /* 0x40000040000b7882 */ /* 0x000fe20000000000 */
[----:B------:R-:W-:Y:S02]  /*1ab0*/  UMOV UR9, 0x40000040 ;  /* 0x4000004000097882 */ /* 0x000fe40000000000 */
[----:B------:R-:W-:Y:S01]  /*1ac0*/  UIADD3 UR13, UR12, 0x400, URZ ;  /* 0x000004000c0d7890 */ /* 0x000fe2000fffe03f */
[----:B------:R-:W-:Y:S02]  /*1ad0*/  UMOV UR10, UR7 ;  /* 0x00000007000a7c82 */ /* 0x000fe40008000000 */
[----:B------:R-:W-:Y:S02]  /*1ae0*/  UMOV UR8, UR12 ;  /* 0x0000000c00087c82 */ /* 0x000fe40008000000 */
[----:B------:R-:W-:Y:S01]  /*1af0*/  HGMMA.64x64x16.F32 R56, gdesc[UR8], R56, gsb0 ;  /* 0x00e00000083879f0 */ /* 0x000fe20008000838 */
[----:B------:R-:W-:Y:S01]  /*1b00*/  UMOV UR9, 0x40000040 ;  /* 0x4000004000097882 */ /* 0x000fe20000000000 */
[----:B------:R-:W-:Y:S01]  /*1b10*/  UMOV UR8, UR13 ;  /* 0x0000000d00087c82 */ /* 0x000fe20008000000 */
[----:B------:R-:W-:Y:S01]  /*1b20*/  UIADD3 UR13, UR12, 0x402, URZ ;  /* 0x000004020c0d7890 */ /* 0x000fe2000fffe03f */
[----:B------:R-:W-:-:S02]  /*1b30*/  WARPGROUP.DEPBAR.LE gsb0, 0x0 ;  /* 0x00008000000079c5 */ /* 0x000fc40000010000 */
        /* <DEDUP_REMOVED lines=42> */
[----:B------:R-:W-:Y:S01]  /*1de0*/  BPT.TRAP 0x1 ;  /* 0x000000040000795c */ /* 0x000fe20000300000 */
.L_x_27:
[----:B------:R-:W-:-:S13]  /*1df0*/  ISETP.NE.AND P1, PT, R102, RZ, PT ;  /* 0x000000ff6600720c */ /* 0x000fda0003f25270 */
[----:B01----:R-:W-:-:S04]  /*1e00*/  @P1 IMAD R4, R3, 0x8, R6 ;  /* 0x0000000803041824 */ /* 0x003fc800078e0206 */
[----:B------:R-:W-:-:S05]  /*1e10*/  @P1 VIADD R5, R4, 0x28 ;  /* 0x0000002804051836 */ /* 0x000fca0000000000 */
[----:B------:R-:W-:-:S04]  /*1e20*/  @P1 PRMT R5, R22, 0x654, R5 ;  /* 0x0000065416051816 */ /* 0x000fc80000000005 */
[----:B------:R0:W-:Y:S01]  /*1e30*/  @P1 SYNCS.ARRIVE.TRANS64.RED.A1T0 RZ, [R5+URZ], RZ ;  /* 0x000000ff05ff19a7 */ /* 0x0001e2000810043f */
[----:B------:R-:W-:-:S13]  /*1e40*/  ISETP.GT.U32.AND P1, PT, R19, 0x1, PT ;  /* 0x000000011300780c */ /* 0x000fda0003f24070 */
[----:B0-----:R-:W-:Y:S05]  /*1e50*/  @P1 BRA `(.L_x_28) ;  /* 0x0000000000041947 */ /* 0x001fea0003800000 */
[----:B------:R-:W-:Y:S01]  /*1e60*/  BPT.TRAP 0x1 ;  /* 0x000000040000795c */ /* 0x000fe20000300000 */
.L_x_28:
[----:B------:R-:W-:Y:S01]  /*1e70*/  UIADD3 UR6, UR6, 0x1, URZ ;  /* 0x0000000106067890 */ /* 0x000fe2000fffe03f */
[C---:B------:R-:W-:Y:S01]  /*1e80*/  ISETP.GT.AND P2, PT, R0.reuse, 0x1, PT ;  /* 0x000000010000780c */ /* 0x040fe20003f44270 */
[----:B------:R-:W-:Y:S02]  /*1e90*/  VIADD R3, R3, 0x1 ;  /* 0x0000000103037836 */ /* 0x000fe40000000000 */
[----:B------:R-:W-:Y:S01]  /*1ea0*/  UISETP.NE.AND UP0, UPT, UR6, 0x5, UPT ;  /* 0x000000050600788c */ /* 0x000fe2000bf05270 */
[----:B------:R-:W-:Y:S02]  /*1eb0*/  VIADD R0, R0, 0xffffffff ;  /* 0xffffffff00007836 */ /* 0x000fe40000000000 */
[C---:B------:R-:W-:Y:S01]  /*1ec0*/  ISETP.NE.AND P1, PT, R3.reuse, 0x5, PT ;  /* 0x000000050300780c */ /* 0x040fe20003f25270 */
[----:B------:R-:W-:Y:S02]  /*1ed0*/  USEL UR7, URZ, 0x1, UP0 ;  /* 0x000000013f077887 */ /* 0x000fe40008000000 */
[----:B------:R-:W-:Y:S01]  /*1ee0*/  USEL UR6, UR6, URZ, UP0 ;  /* 0x0000003f06067287 */ /* 0x000fe20008000000 */
[----:B------:R-:W-:-:S03]  /*1ef0*/  SEL R3, R3, RZ, P1 ;  /* 0x000000ff03037207 */ /* 0x000fc60000800000 */
[----:B------:R-:W-:Y:S01]  /*1f00*/  LOP3.LUT R7, R7, UR7, RZ, 0x3c, !PT ;  /* 0x0000000707077c12 */ /* 0x000fe2000f8e3cff */
[----:B------:R-:W-:Y:S07]  /*1f10*/  @P2 BRA `(.L_x_29) ;  /* 0xfffffff800982947 */ /* 0x000fee000383ffff */
.L_x_22:
[----:B------:R-:W2:Y:S02]  /*1f20*/  LDC R0, c[0x0][0x28c] ;  /* 0x0000a300ff007b82 */ /* 0x000ea40000000800 */
[----:B--2---:R-:W-:-:S13]  /*1f30*/  ISETP.GE.AND P1, PT, R0, 0x1, PT ;  /* 0x000000010000780c */ /* 0x004fda0003f26270 */
[----:B------:R-:W-:Y:S05]  /*1f40*/  @!P1 BRA `(.L_x_30) ;  /* 0x0000000000509947 */ /* 0x000fea0003800000 */
[----:B------:R-:W-:Y:S05]  /*1f50*/  @!P0 BRA `(.L_x_31) ;  /* 0x0000000000048947 */ /* 0x000fea0003800000 */
[----:B------:R-:W-:Y:S01]  /*1f60*/  BPT.TRAP 0x1 ;  /* 0x000000040000795c */ /* 0x000fe20000300000 */
.L_x_31:
[----:B------:R-:W-:Y:S01]  /*1f70*/  ISETP.NE.AND P1, PT, R102, RZ, PT ;  /* 0x000000ff6600720c */ /* 0x000fe20003f25270 */
[----:B------:R-:W-:Y:S01]  /*1f80*/  BSSY B0, `(.L_x_32) ;  /* 0x000000e000007945 */ /* 0x000fe20003800000 */
[----:B------:R-:W-:-:S11]  /*1f90*/  ISETP.GT.U32.AND P0, PT, R19, 0x1, PT ;  /* 0x000000011300780c */ /* 0x000fd60003f04070 */
[----:B------:R-:W-:Y:S05]  /*1fa0*/  @!P1 BRA `(.L_x_33) ;  /* 0x00000000002c9947 */ /* 0x000fea0003800000 */
[----:B------:R-:W-:-:S04]  /*1fb0*/  UISETP.LT.AND UP0, UPT, UR40, 0x1, UPT ;  /* 0x000000012800788c */ /* 0x000fc8000bf01270 */
[----:B------:R-:W-:-:S04]  /*1fc0*/  USEL UR6, UR40, 0x1, UP0 ;  /* 0x0000000128067887 */ /* 0x000fc80008000000 */
[----:B------:R-:W-:-:S04]  /*1fd0*/  UIADD3 UR6, UR39, UR40, -UR6 ;  /* 0x0000002827067290 */ /* 0x000fc8000fffe806 */
[----:B------:R-:W-:-:S04]  /*1fe0*/  UIMAD.WIDE.U32 UR4, UR6, -0x33333333, URZ ;  /* 0xcccccccd060478a5 */ /* 0x000fc8000f8e003f */
[----:B------:R-:W-:-:S04]  /*1ff0*/  USHF.R.U32.HI UR4, URZ, 0x2, UR5 ;  /* 0x000000023f047899 */ /* 0x000fc80008011605 */
[----:B------:R-:W-:-:S06]  /*2000*/  UIMAD UR6, UR4, -0x5, UR6 ;  /* 0xfffffffb040678a4 */ /* 0x000fcc000f8e0206 */
[----:B------:R-:W-:-:S04]  /*2010*/  IMAD.U32 R3, RZ, RZ, UR6 ;  /* 0x00000006ff037e24 */ /* 0x000fc8000f8e00ff */
[----:B------:R-:W-:-:S04]  /*2020*/  IMAD R0, R3, 0x8, R6 ;  /* 0x0000000803007824 */ /* 0x000fc800078e0206 */
[----:B------:R-:W-:-:S05]  /*2030*/  VIADD R3, R0, 0x28 ;  /* 0x0000002800037836 */ /* 0x000fca0000000000 */
[----:B------:R-:W-:-:S04]  /*2040*/  PRMT R3, R22, 0x654, R3 ;  /* 0x0000065416037816 */ /* 0x000fc80000000003 */
[----:B------:R2:W-:Y:S03]  /*2050*/  SYNCS.ARRIVE.TRANS64.RED.A1T0 RZ, [R3+URZ], RZ ;  /* 0x000000ff03ff79a7 */ /* 0x0005e6000810043f */
.L_x_33:
[----:B------:R-:W-:Y:S05]  /*2060*/  BSYNC B0 ;  /* 0x0000000000007941 */ /* 0x000fea0003800000 */
.L_x_32:
[----:B------:R-:W-:Y:S05]  /*2070*/  @P0 BRA `(.L_x_30) ;  /* 0x0000000000040947 */ /* 0x000fea0003800000 */
[----:B------:R-:W-:Y:S01]  /*2080*/  BPT.TRAP 0x1 ;  /* 0x000000040000795c */ /* 0x000fe20000300000 */
.L_x_30:
[----:B------:R-:W3:Y:S01]  /*2090*/  LDC R6, c[0x0][0x288] ;  /* 0x0000a200ff067b82 */ /* 0x000ee20000000800 */
[--C-:B------:R-:W-:Y:S01]  /*20a0*/  SHF.R.U32.HI R0, RZ, 0x2, R18.reuse ;  /* 0x00000002ff007819 */ /* 0x100fe20000011612 */
[----:B------:R-:W-:Y:S01]  /*20b0*/  IMAD.SHL.U32 R11, R90, 0x40, RZ ;  /* 0x000000405a0b7824 */ /* 0x000fe200078e00ff */
[----:B01----:R-:W-:Y:S01]  /*20c0*/  SHF.R.U32.HI R5, RZ, 0x7, R18 ;  /* 0x00000007ff057819 */ /* 0x003fe20000011612 */
[----:B------:R-:W-:Y:S01]  /*20d0*/  UIADD3 UR39, UR40, UR39, URZ ;  /* 0x0000002728277290 */ /* 0x000fe2000fffe03f */
[----:B--2---:R-:W-:Y:S01]  /*20e0*/  LOP3.LUT R3, R0, 0x7, RZ, 0xc0, !PT ;  /* 0x0000000700037812 */ /* 0x004fe200078ec0ff */
[----:B------:R-:W-:Y:S01]  /*20f0*/  ULDC UR7, c[0x0][0x284] ;  /* 0x0000a10000077ab9 */ /* 0x000fe20000000800 */
[----:B------:R-:W-:Y:S01]  /*2100*/  LOP3.LUT R0, R5, 0x1, RZ, 0xc0, !PT ;  /* 0x0000000105007812 */ /* 0x000fe200078ec0ff */
[----:B------:R-:W-:Y:S01]  /*2110*/  UISETP.GT.U32.AND UP0, UPT, UR39, 0x4, UPT ;  /* 0x000000042700788c */ /* 0x000fe2000bf04070 */
[C---:B------:R-:W-:Y:S01]  /*2120*/  LOP3.LUT R4, R18.reuse, 0x60, RZ, 0xc0, !PT ;  /* 0x0000006012047812 */ /* 0x040fe200078ec0ff */
[----:B------:R-:W-:Y:S01]  /*2130*/  UISETP.GE.U32.AND UP1, UPT, UR40, 0x5, UPT ;  /* 0x000000052800788c */ /* 0x000fe2000bf26070 */
[----:B------:R-:W-:Y:S01]  /*2140*/  LOP3.LUT R5, R18, 0x3, RZ, 0xc0, !PT ;  /* 0x0000000312057812 */ /* 0x000fe200078ec0ff */
[----:B------:R-:W-:Y:S01]  /*2150*/  IMAD.SHL.U32 R8, R0, 0x40, RZ ;  /* 0x0000004000087824 */ /* 0x000fe200078e00ff */
[----:B------:R-:W-:Y:S01]  /*2160*/  SHF.R.U32.HI R4, RZ, 0x1, R4 ;  /* 0x00000001ff047819 */ /* 0x000fe20000011604 */
[----:B------:R-:W-:Y:S01]  /*2170*/  UISETP.LT.U32.AND UP0, UPT, UR40, 0x5, UP0 ;  /* 0x000000052800788c */ /* 0x000fe20008701070 */
[----:B------:R-:W-:Y:S01]  /*2180*/  SHF.R.S32.HI R15, RZ, 0x1f, R23 ;  /* 0x0000001fff0f7819 */ /* 0x000fe20000011417 */
[----:B------:R-:W-:Y:S01]  /*2190*/  ULDC.64 UR8, c[0x0][0x5d0] ;  /* 0x0001740000087ab9 */ /* 0x000fe20000000a00 */
[--C-:B------:R-:W-:Y:S01]  /*21a0*/  IADD3 R7, RZ, -R4, -R3.reuse ;  /* 0x80000004ff077210 */ /* 0x100fe20007ffe803 */
[----:B------:R-:W-:Y:S01]  /*21b0*/  UIMAD.WIDE.U32 UR4, UR39, -0x33333333, URZ ;  /* 0xcccccccd270478a5 */ /* 0x000fe2000f8e003f */
[----:B------:R-:W-:Y:S01]  /*21c0*/  LOP3.LUT R3, R8, 0x40, R3, 0xe2, !PT ;  /* 0x0000004008037812 */ /* 0x000fe200078ee203 */
[----:B------:R-:W-:Y:S01]  /*21d0*/  IMAD.SHL.U32 R8, R18, 0x2, RZ ;  /* 0x0000000212087824 */ /* 0x000fe200078e00ff */
[----:B------:R-:W-:Y:S01]  /*21e0*/  USEL UR6, URZ, 0x1, !UP0 ;  /* 0x000000013f067887 */ /* 0x000fe2000c000000 */
[----:B------:R-:W-:Y:S01]  /*21f0*/  IMAD R0, R0, -0x40, R7 ;  /* 0xffffffc000007824 */ /* 0x000fe200078e0207 */
[----:B------:R-:W-:Y:S01]  /*2200*/  USHF.R.U32.HI UR4, URZ, 0x2, UR5 ;  /* 0x000000023f047899 */ /* 0x000fe20008011605 */
[----:B---3--:R-:W-:Y:S01]  /*2210*/  IMAD R10, R5, -0x2, R6 ;  /* 0xfffffffe050a7824 */ /* 0x008fe200078e0206 */
[C---:B------:R-:W-:Y:S01]  /*2220*/  ISETP.GE.AND P0, PT, R11.reuse, R6, PT ;  /* 0x000000060b00720c */ /* 0x040fe20003f06270 */
[C---:B------:R-:W-:Y:S01]  /*2230*/  IMAD.SHL.U32 R5, R98.reuse, 0x100, RZ ;  /* 0x0000010062057824 */ /* 0x040fe200078e00ff */
[----:B------:R-:W-:Y:S01]  /*2240*/  LOP3.LUT R8, R11, 0x6, R8, 0xf8, !PT ;  /* 0x000000060b087812 */ /* 0x000fe200078ef808 */
[----:B------:R-:W-:Y:S01]  /*2250*/  IMAD R6, R15, UR8, RZ ;  /* 0x000000080f067c24 */ /* 0x000fe2000f8e02ff */
[----:B------:R-:W-:Y:S01]  /*2260*/  ULOP3.LUT UR38, UR38, UR6, URZ, 0x3c, !UPT ;  /* 0x0000000626267292 */ /* 0x000fe2000f8e3c3f */
[----:B------:R-:W-:Y:S01]  /*2270*/  IMAD.WIDE R98, R98, 0x100, RZ ;  /* 0x0000010062627825 */ /* 0x000fe200078e02ff */
[----:B------:R-:W-:Y:S01]  /*2280*/  ISETP.GE.OR P0, PT, R5, UR7, P0 ;  /* 0x0000000705007c0c */ /* 0x000fe20008706670 */
[----:B------:R-:W-:Y:S01]  /*2290*/  UIMAD UR39, UR4, -0x5, UR39 ;  /* 0xfffffffb042778a4 */ /* 0x000fe2000f8e0227 */
[----:B------:R-:W-:Y:S01]  /*22a0*/  SHF.R.S32.HI R9, RZ, 0x1f, R8 ;  /* 0x0000001fff097819 */ /* 0x000fe20000011408 */
[----:B------:R-:W-:Y:S01]  /*22b0*/  IMAD R13, R23, UR9, R6 ;  /* 0x00000009170d7c24 */ /* 0x000fe2000f8e0206 */
[----:B------:R-:W-:Y:S01]  /*22c0*/  LOP3.LUT R113, R98, R3, R4, 0xfe, !PT ;  /* 0x0000000362717212 */ /* 0x000fe200078efe04 */
[----:B------:R-:W-:Y:S01]  /*22d0*/  @UP1 ULOP3.LUT UR38, UR38, 0x1, UR4, 0x78, !UPT ;  /* 0x0000000126261892 */ /* 0x000fe2000f8e7804 */
[----:B------:R-:W-:Y:S01]  /*22e0*/  IADD3 R3, -R5, UR7, R0 ;  /* 0x0000000705037c10 */ /* 0x000fe2000fffe100 */
[----:B------:R-:W-:-:S04]  /*22f0*/  IMAD.WIDE.U32 R6, R23, UR8, R8 ;  /* 0x0000000817067c25 */ /* 0x000fc8000f8e0008 */
[----:B------:R-:W-:Y:S02]  /*2300*/  IMAD.IADD R7, R7, 0x1, R13 ;  /* 0x0000000107077824 */ /* 0x000fe400078e020d */
[----:B------:R-:W-:Y:S02]  /*2310*/  IMAD.IADD R4, R10, 0x1, -R11 ;  /* 0x000000010a047824 */ /* 0x000fe400078e0a0b */
[----:B------:R-:W-:Y:S01]  /*2320*/  IMAD.MOV.U32 R0, RZ, RZ, -0x1 ;  /* 0xffffffffff007424 */ /* 0x000fe200078e00ff */
[----:B------:R-:W-:Y:S06]  /*2330*/  @P0 BRA `(.L_x_34) ;  /* 0x0000004800f40947 */ /* 0x000fec0003800000 */
[----:B------:R-:W0:Y:S01]  /*2340*/  LDC.64 R10, c[0x0][0x5c8] ;  /* 0x00017200ff0a7b82 */ /* 0x000e220000000a00 */
[----:B-----5:R-:W-:Y:S01]  /*2350*/  FSETP.NEU.AND P1, PT, R89, RZ, PT ;  /* 0x000000ff5900720b */ /* 0x020fe20003f2d000 */
[----:B------:R-:W-:Y:S01]  /*2360*/  BSSY B0, `(.L_x_34) ;  /* 0x00004ba000007945 */ /* 0x000fe20003800000 */
[----:B------:R-:W-:-:S04]  /*2370*/  ISETP.GT.AND P5, PT, R4, RZ, PT ;  /* 0x000000ff0400720c */ /* 0x000fc80003fa4270 */
[----:B------:R-:W-:Y:S01]  /*2380*/  ISETP.GT.AND P0, PT, R3, RZ, P5 ;  /* 0x000000ff0300720c */ /* 0x000fe20002f04270 */
[-C--:B0-----:R-:W-:Y:S02]  /*2390*/  IMAD R12, R99, R10.reuse, RZ ;  /* 0x0000000a630c7224 */ /* 0x081fe400078e02ff */
[----:B------:R-:W-:-:S04]  /*23a0*/  IMAD.WIDE.U32 R104, R113, R10, R6 ;  /* 0x0000000a71687225 */ /* 0x000fc800078e0006 */
[----:B------:R-:W-:-:S04]  /*23b0*/  IMAD R5, R113, R11, R12 ;  /* 0x0000000b71057224 */ /* 0x000fc800078e020c */
[----:B------:R-:W-:Y:S01]  /*23c0*/  IMAD.IADD R107, R105, 0x1, R5 ;  /* 0x00000001696b7824 */ /* 0x000fe200078e0205 */
[----:B------:R-:W-:Y:S06]  /*23d0*/  @!P1 BRA `(.L_x_35) ;  /* 0x00000034000c9947 */ /* 0x000fec0003800000 */
[----:B------:R-:W0:Y:S01]  /*23e0*/  LDC.64 R20, c[0x0][0x5b8] ;  /* 0x00016e00ff147b82 */ /* 0x000e220000000a00 */
[----:B------:R-:W-:-:S07]  /*23f0*/  ULDC.64 UR4, c[0x0][0x5c0] ;  /* 0x0001700000047ab9 */ /* 0x000fce0000000a00 */
[----:B------:R-:W1:Y:S08]  /*2400*/  LDC.64 R96, c[0x0][0x5b0] ;  /* 0x00016c00ff607b82 */ /* 0x000e700000000a00 */
[----:B------:R-:W2:Y:S01]  /*2410*/  LDC.64 R12, c[0x0][0x5a8] ;  /* 0x00016a00ff0c7b82 */ /* 0x000ea20000000a00 */
[-C--:B0-----:R-:W-:Y:S02]  /*2420*/  IMAD R6, R15, R20.reuse, RZ ;  /* 0x000000140f067224 */ /* 0x081fe400078e02ff */
[----:B------:R-:W-:-:S04]  /*2430*/  IMAD.WIDE.U32 R94, R23, R20, R8 ;  /* 0x00000014175e7225 */ /* 0x000fc800078e0008 */
[----:B------:R-:W-:Y:S02]  /*2440*/  IMAD R111, R23, R21, R6 ;  /* 0x00000015176f7224 */ /* 0x000fe400078e0206 */
[-C--:B-1----:R-:W-:Y:S02]  /*2450*/  IMAD R6, R99, R96.reuse, RZ ;  /* 0x0000006063067224 */ /* 0x082fe400078e02ff */
[----:B------:R-:W-:Y:S02]  /*2460*/  IMAD.IADD R93, R95, 0x1, R111 ;  /* 0x000000015f5d7824 */ /* 0x000fe400078e026f */
[----:B------:R-:W-:Y:S02]  /*2470*/  IMAD.MOV.U32 R92, RZ, RZ, R94 ;  /* 0x000000ffff5c7224 */ /* 0x000fe400078e005e */
[C---:B------:R-:W-:Y:S02]  /*2480*/  IMAD R21, R113.reuse, R97, R6 ;  /* 0x0000006171157224 */ /* 0x040fe400078e0206 */
[----:B------:R-:W-:-:S04]  /*2490*/  IMAD.WIDE.U32 R6, R113, R96, R92 ;  /* 0x0000006071067225 */ /* 0x000fc800078e005c */
[----:B------:R-:W-:Y:S01]  /*24a0*/  IMAD.IADD R5, R7, 0x1, R21 ;  /* 0x0000000107057824 */ /* 0x000fe200078e0215 */
[----:B--2---:R-:W-:-:S04]  /*24b0*/  LEA R90, P1, R6, R12, 0x1 ;  /* 0x0000000c065a7211 */ /* 0x004fc800078208ff */
[----:B------:R-:W-:-:S05]  /*24c0*/  LEA.HI.X R91, R6, R13, R5, 0x1, P1 ;  /* 0x0000000d065b7211 */ /* 0x000fca00008f0c05 */
[----:B------:R-:W2:Y:S01]  /*24d0*/  @P0 LDG.E.LTC128B.U16 R5, desc[UR36][R90.64] ;  /* 0x000000245a050981 */ /* 0x000ea2000c1e1520 */
[----:B------:R-:W-:Y:S01]  /*24e0*/  ISETP.GT.AND P3, PT, R4, 0x1, PT ;  /* 0x000000010400780c */ /* 0x000fe20003f64270 */
[----:B------:R-:W-:Y:S01]  /*24f0*/  IMAD.WIDE.U32 R6, R113, R96, R8 ;  /* 0x0000006071067225 */ /* 0x000fe200078e0008 */
[----:B------:R-:W-:Y:S03]  /*2500*/  BSSY B1, `(.L_x_36) ;  /* 0x0000013000017945 */ /* 0x000fe60003800000 */
[----:B------:R-:W-:Y:S02]  /*2510*/  IMAD.IADD R7, R21, 0x1, R7 ;  /* 0x0000000115077824 */ /* 0x000fe400078e0207 */
[----:B------:R-:W-:-:S04]  /*2520*/  IMAD.WIDE.U32 R100, R23, R20, R6 ;  /* 0x0000001417647225 */ /* 0x000fc800078e0006 */
[----:B------:R-:W-:Y:S01]  /*2530*/  IMAD.IADD R7, R111, 0x1, R101 ;  /* 0x000000016f077824 */ /* 0x000fe200078e0265 */
[----:B------:R-:W-:Y:S02]  /*2540*/  LEA R6, P2, R100, R12, 0x1 ;  /* 0x0000000c64067211 */ /* 0x000fe400078408ff */
[----:B------:R-:W-:Y:S02]  /*2550*/  SHF.L.U64.HI R101, R96, 0x3, R97 ;  /* 0x0000000360657819 */ /* 0x000fe40000010261 */
[----:B------:R-:W-:Y:S01]  /*2560*/  LEA.HI.X R7, R100, R13, R7, 0x1, P2 ;  /* 0x0000000d64077211 */ /* 0x000fe200010f0c07 */
[----:B------:R-:W-:Y:S02]  /*2570*/  IMAD.SHL.U32 R100, R96, 0x8, RZ ;  /* 0x0000000860647824 */ /* 0x000fe400078e00ff */
[----:B--2---:R-:W-:-:S05]  /*2580*/  HADD2.F32 R14, -RZ, R5.H0_H0 ;  /* 0x20000005ff0e7230 */ /* 0x004fca0000004100 */
[----:B------:R-:W-:Y:S01]  /*2590*/  FMUL R15, R14, R89 ;  /* 0x000000590e0f7220 */ /* 0x000fe20000400000 */
[----:B------:R-:W-:-:S03]  /*25a0*/  LEA R14, P1, R104, UR4, 0x1 ;  /* 0x00000004680e7c11 */ /* 0x000fc6000f8208ff */
[----:B------:R-:W-:Y:S01]  /*25b0*/  FFMA R56, R56, R88, R15 ;  /* 0x0000005838387223 */ /* 0x000fe2000000000f */
[----:B------:R-:W-:Y:S02]  /*25c0*/  LEA.HI.X R15, R104, UR5, R107, 0x1, P1 ;  /* 0x00000005680f7c11 */ /* 0x000fe400088f0c6b */
[----:B------:R-:W-:Y:S02]  /*25d0*/  ISETP.GT.AND P1, PT, R3, RZ, P3 ;  /* 0x000000ff0300720c */ /* 0x000fe40001f24270 */
[----:B------:R-:W-:Y:S02]  /*25e0*/  F2FP.F16.F32.PACK_AB R56, RZ, R56 ;  /* 0x00000038ff38723e */ /* 0x000fe400000000ff */
[----:B------:R-:W-:-:S03]  /*25f0*/  P2R R107, PR, RZ, 0x8 ;  /* 0x00000008ff6b7803 */ /* 0x000fc60000000000 */
[----:B------:R0:W-:Y:S06]  /*2600*/  @P0 STG.E.U16 desc[UR36][R14.64], R56 ;  /* 0x000000380e000986 */ /* 0x0001ec000c101524 */
[----:B------:R-:W-:Y:S05]  /*2610*/  @!P1 BRA `(.L_x_37) ;  /* 0x0000000000049947 */ /* 0x000fea0003800000 */
[----:B------:R1:W5:Y:S02]  /*2620*/  LDG.E.LTC128B.U16 R5, desc[UR36][R6.64+0x2] ;  /* 0x0000022406057981 */ /* 0x000364000c1e1520 */
.L_x_37:
[----:B------:R-:W-:Y:S05]  /*2630*/  BSYNC B1 ;  /* 0x0000000000017941 */ /* 0x000fea0003800000 */
.L_x_36:
[----:B0----5:R-:W-:Y:S01]  /*2640*/  HADD2.F32 R56, -RZ, R5.H0_H0 ;  /* 0x20000005ff387230 */ /* 0x021fe20000004100 */
[----:B------:R-:W-:Y:S01]  /*2650*/  ISETP.GT.AND P0, PT, R3, 0x8, P5 ;  /* 0x000000080300780c */ /* 0x000fe20002f04270 */
[----:B------:R-:W-:-:S04]  /*2660*/  IMAD.WIDE.U32 R104, R113, R96, R100 ;  /* 0x0000006071687225 */ /* 0x000fc800078e0064 */
[----:B------:R-:W-:Y:S01]  /*2670*/  FMUL R56, R56, R89 ;  /* 0x0000005938387220 */ /* 0x000fe20000400000 */
[----:B------:R-:W-:Y:S01]  /*2680*/  IMAD.IADD R105, R21, 0x1, R105 ;  /* 0x0000000115697824 */ /* 0x000fe200078e0269 */
[----:B------:R-:W-:Y:S02]  /*2690*/  IADD3 R21, P2, R94, R104, RZ ;  /* 0x000000685e157210 */ /* 0x000fe40007f5e0ff */
[----:B------:R-:W-:-:S03]  /*26a0*/  FFMA R56, R57, R88, R56 ;  /* 0x0000005839387223 */ /* 0x000fc60000000038 */
[----:B------:R-:W-:Y:S01]  /*26b0*/  IMAD.X R106, R105, 0x1, R93, P2 ;  /* 0x00000001696a7824 */ /* 0x000fe200010e065d */
[C---:B------:R-:W-:Y:S02]  /*26c0*/  LEA R90, P2, R21.reuse, R12, 0x1 ;  /* 0x0000000c155a7211 */ /* 0x040fe400078408ff */
[----:B------:R-:W-:Y:S02]  /*26d0*/  F2FP.F16.F32.PACK_AB R56, RZ, R56 ;  /* 0x00000038ff38723e */ /* 0x000fe400000000ff */
[--C-:B------:R-:W-:Y:S02]  /*26e0*/  LEA.HI.X R91, R21, R13, R106.reuse, 0x1, P2 ;  /* 0x0000000d155b7211 */ /* 0x100fe400010f0c6a */
[----:B------:R-:W-:Y:S02]  /*26f0*/  PRMT R57, R56, 0x7610, R57 ;  /* 0x0000761038397816 */ /* 0x000fe40000000039 */
[----:B------:R-:W-:-:S03]  /*2700*/  PRMT R106, R5, 0x7610, R106 ;  /* 0x00007610056a7816 */ /* 0x000fc6000000006a */
[----:B------:R0:W-:Y:S04]  /*2710*/  @P1 STG.E.U16 desc[UR36][R14.64+0x2], R57 ;  /* 0x000002390e001986 */ /* 0x0001e8000c101524 */
[----:B------:R2:W3:Y:S01]  /*2720*/  @P0 LDG.E.LTC128B.U16 R106, desc[UR36][R90.64] ;  /* 0x000000245a6a0981 */ /* 0x0004e2000c1e1520 */
[----:B------:R-:W-:Y:S01]  /*2730*/  IADD3 R104, P1, R8, R104, RZ ;  /* 0x0000006808687210 */ /* 0x000fe20007f3e0ff */
[----:B------:R-:W-:Y:S01]  /*2740*/  IMAD.SHL.U32 R109, R10, 0x10, RZ ;  /* 0x000000100a6d7824 */ /* 0x000fe200078e00ff */
[----:B------:R-:W-:Y:S03]  /*2750*/  BSSY B1, `(.L_x_38) ;  /* 0x0000011000017945 */ /* 0x000fe60003800000 */
[----:B------:R-:W-:-:S02]  /*2760*/  IMAD.X R105, R9, 0x1, R105, P1 ;  /* 0x0000000109697824 */ /* 0x000fc400008e0669 */
[----:B------:R-:W-:Y:S01]  /*2770*/  IMAD.WIDE.U32 R104, R23, R20, R104 ;  /* 0x0000001417687225 */ /* 0x000fe200078e0068 */
[----:B--2---:R-:W-:-:S03]  /*2780*/  IADD3 R90, P2, R109, R14, RZ ;  /* 0x0000000e6d5a7210 */ /* 0x004fc60007f5e0ff */
[----:B------:R-:W-:Y:S01]  /*2790*/  IMAD.IADD R21, R111, 0x1, R105 ;  /* 0x000000016f157824 */ /* 0x000fe200078e0269 */
[----:B------:R-:W-:-:S05]  /*27a0*/  SHF.L.U64.HI R105, R10, 0x4, R11 ;  /* 0x000000040a697819 */ /* 0x000fca000001020b */
[----:B------:R-:W-:Y:S02]  /*27b0*/  IMAD.X R91, R105, 0x1, R15, P2 ;  /* 0x00000001695b7824 */ /* 0x000fe400010e060f */
[----:B---3--:R-:W-:-:S05]  /*27c0*/  HADD2.F32 R56, -RZ, R106.H0_H0 ;  /* 0x2000006aff387230 */ /* 0x008fca0000004100 */
[----:B------:R-:W-:Y:S01]  /*27d0*/  FMUL R5, R56, R89 ;  /* 0x0000005938057220 */ /* 0x000fe20000400000 */
[----:B------:R-:W-:-:S03]  /*27e0*/  LEA R56, P1, R104, R12, 0x1 ;  /* 0x0000000c68387211 */ /* 0x000fc600078208ff */
[----:B------:R-:W-:Y:S01]  /*27f0*/  FFMA R5, R58, R88, R5 ;  /* 0x000000583a057223 */ /* 0x000fe20000000005 */
[----:B0-----:R-:W-:Y:S02]  /*2800*/  LEA.HI.X R57, R104, R13, R21, 0x1, P1 ;  /* 0x0000000d68397211 */ /* 0x001fe400008f0c15 */
[----:B------:R-:W-:Y:S02]  /*2810*/  ISETP.GT.AND P1, PT, R3, 0x8, P3 ;  /* 0x000000080300780c */ /* 0x000fe40001f24270 */
[----:B------:R-:W-:-:S05]  /*2820*/  F2FP.F16.F32.PACK_AB R5, RZ, R5 ;  /* 0x00000005ff05723e */ /* 0x000fca00000000ff */
[----:B------:R0:W-:Y:S06]  /*2830*/  @P0 STG.E.U16 desc[UR36][R90.64], R5 ;  /* 0x000000055a000986 */ /* 0x0001ec000c101524 */
[----:B------:R-:W-:Y:S05]  /*2840*/  @!P1 BRA `(.L_x_39) ;  /* 0x0000000000049947 */ /* 0x000fea0003800000 */
[----:B------:R2:W5:Y:S02]  /*2850*/  LDG.E.LTC128B.U16 R106, desc[UR36][R56.64+0x2] ;  /* 0x00000224386a7981 */ /* 0x000564000c1e1520 */
.L_x_39:
[----:B------:R-:W-:Y:S05]  /*2860*/  BSYNC B1 ;  /* 0x0000000000017941 */ /* 0x000fea0003800000 */
.L_x_38:
[----:B-----5:R-:W-:Y:S01]  /*2870*/  HADD2.F32 R58, -RZ, R106.H0_H0 ;  /* 0x2000006aff3a7230 */ /* 0x020fe20000004100 */
[C---:B------:R-:W-:Y:S01]  /*2880*/  SHF.L.U64.HI R21, R10.reuse, 0x8, R11 ;  /* 0x000000080a157819 */ /* 0x040fe2000001020b */
[----:B0-----:R-:W-:Y:S01]  /*2890*/  IMAD.SHL.U32 R5, R10, 0x100, RZ ;  /* 0x000001000a057824 */ /* 0x001fe200078e00ff */
[----:B------:R-:W-:Y:S01]  /*28a0*/  ISETP.GT.AND P3, PT, R4, 0x8, PT ;  /* 0x000000080400780c */ /* 0x000fe20003f64270 */
[----:B------:R-:W-:Y:S01]  /*28b0*/  BSSY B1, `(.L_x_40) ;  /* 0x000000e000017945 */ /* 0x000fe20003800000 */
[----:B------:R-:W-:Y:S02]  /*28c0*/  FMUL R58, R58, R89 ;  /* 0x000000593a3a7220 */ /* 0x000fe40000400000 */
[----:B------:R-:W-:Y:S02]  /*28d0*/  IADD3 R10, P0, P2, R5, R14, R109 ;  /* 0x0000000e050a7210 */ /* 0x000fe40007a1e06d */
[----:B------:R-:W-:Y:S01]  /*28e0*/  FFMA R58, R59, R88, R58 ;  /* 0x000000583b3a7223 */ /* 0x000fe2000000003a */
[----:B------:R-:W-:Y:S01]  /*28f0*/  IMAD.MOV.U32 R59, RZ, RZ, R91 ;  /* 0x000000ffff3b7224 */ /* 0x000fe200078e005b */
[----:B------:R-:W-:-:S02]  /*2900*/  IADD3.X R11, R21, R15, R105, P0, P2 ;  /* 0x0000000f150b7210 */ /* 0x000fc400007e4469 */
[----:B------:R-:W-:Y:S02]  /*2910*/  ISETP.GT.AND P0, PT, R3, RZ, P3 ;  /* 0x000000ff0300720c */ /* 0x000fe40001f04270 */
[----:B------:R-:W-:Y:S02]  /*2920*/  F2FP.F16.F32.PACK_AB R58, RZ, R58 ;  /* 0x0000003aff3a723e */ /* 0x000fe400000000ff */
[----:B------:R-:W-:Y:S02]  /*2930*/  P2R R108, PR, RZ, 0x8 ;  /* 0x00000008ff6c7803 */ /* 0x000fe40000000000 */
[----:B------:R-:W-:Y:S01]  /*2940*/  PRMT R104, R58, 0x7610, R104 ;  /* 0x000076103a687816 */ /* 0x000fe20000000068 */
[----:B------:R-:W-:-:S05]  /*2950*/  IMAD.MOV.U32 R58, RZ, RZ, R90 ;  /* 0x000000ffff3a7224 */ /* 0x000fca00078e005a */
[----:B------:R0:W-:Y:S01]  /*2960*/  @P1 STG.E.U16 desc[UR36][R58.64+0x2], R104 ;  /* 0x000002683a001986 */ /* 0x0001e2000c101524 */
[----:B------:R-:W-:Y:S05]  /*2970*/  @!P0 BRA `(.L_x_41) ;  /* 0x0000000000048947 */ /* 0x000fea0003800000 */
[----:B------:R3:W5:Y:S02]  /*2980*/  LDG.E.LTC128B.U16 R106, desc[UR36][R6.64+0x10] ;  /* 0x00001024066a7981 */ /* 0x000764000c1e1520 */
.L_x_41:
[----:B------:R-:W-:Y:S05]  /*2990*/  BSYNC B1 ;  /* 0x0000000000017941 */ /* 0x000fea0003800000 */
.L_x_40:
[----:B0----5:R-:W-:Y:S01]  /*29a0*/  HADD2.F32 R104, -RZ, R106.H0_H0 ;  /* 0x2000006aff687230 */ /* 0x021fe20000004100 */
[----:B------:R-:W-:Y:S01]  /*29b0*/  ISETP.GT.AND P1, PT, R4, 0x9, PT ;  /* 0x000000090400780c */ /* 0x000fe20003f24270 */
[----:B------:R-:W-:Y:S03]  /*29c0*/  BSSY B1, `(.L_x_42) ;  /* 0x0000009000017945 */ /* 0x000fe60003800000 */
[----:B------:R-:W-:Y:S01]  /*29d0*/  FMUL R105, R104, R89 ;  /* 0x0000005968697220 */ /* 0x000fe20000400000 */
[----:B------:R-:W-:-:S03]  /*29e0*/  P2R R104, PR, RZ, 0x2 ;  /* 0x00000002ff687803 */ /* 0x000fc60000000000 */
[----:B------:R-:W-:-:S05]  /*29f0*/  FFMA R105, R60, R88, R105 ;  /* 0x000000583c697223 */ /* 0x000fca0000000069 */
[----:B------:R-:W-:-:S05]  /*2a00*/  F2FP.F16.F32.PACK_AB R105, RZ, R105 ;  /* 0x00000069ff69723e */ /* 0x000fca00000000ff */
[----:B------:R0:W-:Y:S01]  /*2a10*/  @P0 STG.E.U16 desc[UR36][R14.64+0x10], R105 ;  /* 0x000010690e000986 */ /* 0x0001e2000c101524 */
[----:B------:R-:W-:-:S13]  /*2a20*/  ISETP.GT.AND P0, PT, R3, RZ, P1 ;  /* 0x000000ff0300720c */ /* 0x000fda0000f04270 */
[----:B0-----:R-:W-:Y:S05]  /*2a30*/  @!P0 BRA `(.L_x_43) ;  /* 0x0000000000048947 */ /* 0x001fea0003800000 */
[----:B------:R0:W5:Y:S02]  /*2a40*/  LDG.E.LTC128B.U16 R106, desc[UR36][R6.64+0x12] ;  /* 0x00001224066a7981 */ /* 0x000164000c1e1520 */
.L_x_43:
[----:B------:R-:W-:Y:S05]  /*2a50*/  BSYNC B1 ;  /* 0x0000000000017941 */ /* 0x000fea0003800000 */
.L_x_42:
[----:B-----5:R-:W-:Y:S01]  /*2a60*/  HADD2.F32 R60, -RZ, R106.H0_H0 ;  /* 0x2000006aff3c7230 */ /* 0x020fe20000004100 */
[----:B------:R-:W-:Y:S04]  /*2a70*/  BSSY B1, `(.L_x_44) ;  /* 0x0000008000017945 */ /* 0x000fe80003800000 */
[----:B------:R-:W-:-:S04]  /*2a80*/  FMUL R60, R60, R89 ;  /* 0x000000593c3c7220 */ /* 0x000fc80000400000 */
[----:B------:R-:W-:-:S05]  /*2a90*/  FFMA R60, R61, R88, R60 ;  /* 0x000000583d3c7223 */ /* 0x000fca000000003c */
[----:B------:R-:W-:-:S05]  /*2aa0*/  F2FP.F16.F32.PACK_AB R60, RZ, R60 ;  /* 0x0000003cff3c723e */ /* 0x000fca00000000ff */
[----:B------:R4:W-:Y:S01]  /*2ab0*/  @P0 STG.E.U16 desc[UR36][R14.64+0x12], R60 ;  /* 0x0000123c0e000986 */ /* 0x0009e2000c101524 */
[----:B------:R-:W-:-:S13]  /*2ac0*/  ISETP.GT.AND P0, PT, R3, 0x8, P3 ;  /* 0x000000080300780c */ /* 0x000fda0001f04270 */
[----:B----4-:R-:W-:Y:S05]  /*2ad0*/  @!P0 BRA `(.L_x_45) ;  /* 0x0000000000048947 */ /* 0x010fea0003800000 */
[----:B------:R4:W5:Y:S02]  /*2ae0*/  LDG.E.LTC128B.U16 R106, desc[UR36][R56.64+0x10] ;  /* 0x00001024386a7981 */ /* 0x000964000c1e1520 */
.L_x_45:
[----:B------:R-:W-:Y:S05]  /*2af0*/  BSYNC B1 ;  /* 0x0000000000017941 */ /* 0x000fea0003800000 */
.L_x_44:
[----:B-----5:R-:W-:Y:S01]  /*2b00*/  HADD2.F32 R60, -RZ, R106.H0_H0 ;  /* 0x2000006aff3c7230 */ /* 0x020fe20000004100 */
[----:B------:R-:W-:Y:S04]  /*2b10*/  BSSY B1, `(.L_x_46) ;  /* 0x000000a000017945 */ /* 0x000fe80003800000 */
[----:B------:R-:W-:-:S04]  /*2b20*/  FMUL R61, R60, R89 ;  /* 0x000000593c3d7220 */ /* 0x000fc80000400000 */
[----:B------:R-:W-:-:S05]  /*2b30*/  FFMA R61, R62, R88, R61 ;  /* 0x000000583e3d7223 */ /* 0x000fca000000003d */
[----:B------:R-:W-:-:S05]  /*2b40*/  F2FP.F16.F32.PACK_AB R61, RZ, R61 ;  /* 0x0000003dff3d723e */ /* 0x000fca00000000ff */
[----:B------:R0:W-:Y:S01]  /*2b50*/  @P0 STG.E.U16 desc[UR36][R58.64+0x10], R61 ;  /* 0x0000103d3a000986 */ /* 0x0001e2000c101524 */
[----:B------:R-:W-:-:S05]  /*2b60*/  IADD3 R113, P0, R113, 0x80, RZ ;  /* 0x0000008071717810 */ /* 0x000fca0007f1e0ff */
[----:B------:R-:W-:Y:S01]  /*2b70*/  IMAD.X R99, RZ, RZ, R99, P0 ;  /* 0x000000ffff637224 */ /* 0x000fe200000e0663 */
[----:B------:R-:W-:-:S13]  /*2b80*/  ISETP.GT.AND P0, PT, R3, 0x8, P1 ;  /* 0x000000080300780c */ /* 0x000fda0000f04270 */
[----:B0-----:R-:W-:Y:S05]  /*2b90*/  @!P0 BRA `(.L_x_47) ;  /* 0x0000000000048947 */ /* 0x001fea0003800000 */
[----:B------:R0:W5:Y:S02]  /*2ba0*/  LDG.E.LTC128B.U16 R106, desc[UR36][R56.64+0x12] ;  /* 0x00001224386a7981 */ /* 0x000164000c1e1520 */
.L_x_47:
[----:B------:R-:W-:Y:S05]  /*2bb0*/  BSYNC B1 ;  /* 0x0000000000017941 */ /* 0x000fea0003800000 */
.L_x_46:
[----:B-----5:R-:W-:Y:S01]  /*2bc0*/  HADD2.F32 R60, -RZ, R106.H0_H0 ;  /* 0x2000006aff3c7230 */ /* 0x020fe20000004100 */
[----:B------:R-:W-:Y:S01]  /*2bd0*/  ISETP.GT.AND P2, PT, R4, 0x10, PT ;  /* 0x000000100400780c */ /* 0x000fe20003f44270 */
[----:B------:R-:W-:Y:S01]  /*2be0*/  IMAD R62, R99, R96, RZ ;  /* 0x00000060633e7224 */ /* 0x000fe200078e02ff */
[----:B------:R-:W-:Y:S02]  /*2bf0*/  BSSY B1, `(.L_x_48) ;  /* 0x0000021000017945 */ /* 0x000fe40003800000 */
[----:B------:R-:W-:Y:S01]  /*2c00*/  FMUL R60, R60, R89 ;  /* 0x000000593c3c7220 */ /* 0x000fe20000400000 */
[----:B------:R-:W-:-:S03]  /*2c10*/  IMAD R95, R113, R97, R62 ;  /* 0x00000061715f7224 */ /* 0x000fc600078e023e */
[----:B------:R-:W-:Y:S01]  /*2c20*/  FFMA R60, R63, R88, R60 ;  /* 0x000000583f3c7223 */ /* 0x000fe2000000003c */
[----:B------:R-:W-:-:S04]  /*2c30*/  IMAD.WIDE.U32 R62, R113, R96, R8 ;  /* 0x00000060713e7225 */ /* 0x000fc800078e0008 */
[----:B------:R-:W-:Y:S01]  /*2c40*/  F2FP.F16.F32.PACK_AB R60, RZ, R60 ;  /* 0x0000003cff3c723e */ /* 0x000fe200000000ff */
[----:B------:R-:W-:-:S03]  /*2c50*/  IMAD.IADD R63, R95, 0x1, R63 ;  /* 0x000000015f3f7824 */ /* 0x000fc600078e023f */
[----:B------:R-:W-:Y:S01]  /*2c60*/  PRMT R99, R60, 0x7610, R99 ;  /* 0x000076103c637816 */ /* 0x000fe20000000063 */
[----:B------:R-:W-:-:S04]  /*2c70*/  IMAD.WIDE.U32 R60, R113, R96, R92 ;  /* 0x00000060713c7225 */ /* 0x000fc800078e005c */
[----:B------:R1:W-:Y:S01]  /*2c80*/  @P0 STG.E.U16 desc[UR36][R58.64+0x12], R99 ;  /* 0x000012633a000986 */ /* 0x0003e2000c101524 */
[----:B------:R-:W-:Y:S02]  /*2c90*/  IMAD.IADD R61, R61, 0x1, R95 ;  /* 0x000000013d3d7824 */ /* 0x000fe400078e025f */
[----:B------:R-:W-:-:S04]  /*2ca0*/  IMAD.WIDE.U32 R96, R113, R96, R100 ;  /* 0x0000006071607225 */ /* 0x000fc800078e0064 */
[----:B------:R-:W-:Y:S02]  /*2cb0*/  IMAD.IADD R97, R95, 0x1, R97 ;  /* 0x000000015f617824 */ /* 0x000fe400078e0261 */
[----:B-1----:R-:W-:Y:S01]  /*2cc0*/  IMAD.WIDE.U32 R98, R23, R20, R62 ;  /* 0x0000001417627225 */ /* 0x002fe200078e003e */
[----:B------:R-:W-:-:S04]  /*2cd0*/  LEA R62, P0, R60, R12, 0x1 ;  /* 0x0000000c3c3e7211 */ /* 0x000fc800078008ff */
[----:B------:R-:W-:Y:S01]  /*2ce0*/  LEA.HI.X R63, R60, R13, R61, 0x1, P0 ;  /* 0x0000000d3c3f7211 */ /* 0x000fe200000f0c3d */
[----:B------:R-:W-:Y:S01]  /*2cf0*/  IMAD.IADD R61, R111, 0x1, R99 ;  /* 0x000000016f3d7824 */ /* 0x000fe200078e0263 */
[----:B------:R-:W-:-:S04]  /*2d00*/  LEA R60, P0, R98, R12, 0x1 ;  /* 0x0000000c623c7211 */ /* 0x000fc800078008ff */
[----:B------:R-:W-:Y:S02]  /*2d10*/  LEA.HI.X R61, R98, R13, R61, 0x1, P0 ;  /* 0x0000000d623d7211 */ /* 0x000fe400000f0c3d */
[----:B------:R-:W-:-:S05]  /*2d20*/  IADD3 R94, P0, R94, R96, RZ ;  /* 0x000000605e5e7210 */ /* 0x000fca0007f1e0ff */
[----:B------:R-:W-:Y:S01]  /*2d30*/  IMAD.X R95, R97, 0x1, R93, P0 ;  /* 0x00000001615f7824 */ /* 0x000fe200000e065d */
[----:B------:R-:W-:-:S05]  /*2d40*/  IADD3 R92, P0, R8, R96, RZ ;  /* 0x00000060085c7210 */ /* 0x000fca0007f1e0ff */
[----:B------:R-:W-:Y:S01]  /*2d50*/  IMAD.X R93, R9, 0x1, R97, P0 ;  /* 0x00000001095d7824 */ /* 0x000fe200000e0661 */
[----:B------:R-:W-:Y:S01]  /*2d60*/  LEA R8, P0, R94, R12, 0x1 ;  /* 0x0000000c5e087211 */ /* 0x000fe200078008ff */
[----:B------:R-:W-:-:S03]  /*2d70*/  IMAD.WIDE.U32 R92, R23, R20, R92 ;  /* 0x00000014175c7225 */ /* 0x000fc600078e005c */
[----:B------:R-:W-:Y:S01]  /*2d80*/  LEA.HI.X R9, R94, R13, R95, 0x1, P0 ;  /* 0x0000000d5e097211 */ /* 0x000fe200000f0c5f */
[----:B------:R-:W-:Y:S01]  /*2d90*/  IMAD.IADD R20, R111, 0x1, R93 ;  /* 0x000000016f147824 */ /* 0x000fe200078e025d */
[----:B------:R-:W-:-:S04]  /*2da0*/  LEA R12, P0, R92, R12, 0x1 ;  /* 0x0000000c5c0c7211 */ /* 0x000fc800078008ff */
[----:B------:R-:W-:Y:S02]  /*2db0*/  LEA.HI.X R13, R92, R13, R20, 0x1, P0 ;  /* 0x0000000d5c0d7211 */ /* 0x000fe400000f0c14 */
[----:B------:R-:W-:Y:S02]  /*2dc0*/  ISETP.GT.AND P0, PT, R3, RZ, P2 ;  /* 0x000000ff0300720c */ /* 0x000fe40001704270 */
[----:B------:R-:W-:-:S11]  /*2dd0*/  P2R R92, PR, RZ, 0x4 ;  /* 0x00000004ff5c7803 */ /* 0x000fd60000000000 */
[----:B------:R-:W-:Y:S05]  /*2de0*/  @!P0 BRA `(.L_x_49) ;  /* 0x0000000000048947 */ /* 0x000fea0003800000 */
[----:B------:R1:W5:Y:S02]  /*2df0*/  LDG.E.LTC128B.U16 R106, desc[UR36][R6.64+0x20] ;  /* 0x00002024066a7981 */ /* 0x000364000c1e1520 */
.L_x_49:
[----:B------:R-:W-:Y:S05]  /*2e00*/  BSYNC B1 ;  /* 0x0000000000017941 */ /* 0x000fea0003800000 */
.L_x_48:
[----:B-----5:R-:W-:Y:S01]  /*2e10*/  HADD2.F32 R20, -RZ, R106.H0_H0 ;  /* 0x2000006aff147230 */ /* 0x020fe20000004100 */
        /* <DEDUP_REMOVED lines=10> */
.L_x_51:
[----:B------:R-:W-:Y:S05]  /*2ec0*/  BSYNC B1 ;  /* 0x0000000000017941 */ /* 0x000fea0003800000 */
.L_x_50:
[----:B-----5:R-:W-:Y:S01]  /*2ed0*/  HADD2.F32 R20, -RZ, R106.H0_H0 ;  /* 0x2000006aff147230 */ /* 0x020fe20000004100 */
[----:B------:R-:W-:Y:S04]  /*2ee0*/  BSSY B1, `(.L_x_52) ;  /* 0x0000008000017945 */ /* 0x000fe80003800000 */
[----:B------:R-:W-:-:S04]  /*2ef0*/  FMUL R20, R20, R89 ;  /* 0x0000005914147220 */ /* 0x000fc80000400000 */
[----:B------:R-:W-:-:S05]  /*2f00*/  FFMA R20, R65, R88, R20 ;  /* 0x0000005841147223 */ /* 0x000fca0000000014 */
[----:B------:R-:W-:-:S05]  /*2f10*/  F2FP.F16.F32.PACK_AB R20, RZ, R20 ;  /* 0x00000014ff14723e */ /* 0x000fca00000000ff */
[----:B------:R0:W-:Y:S01]  /*2f20*/  @P0 STG.E.U16 desc[UR36][R14.64+0x22], R20 ;  /* 0x000022140e000986 */ /* 0x0001e2000c101524 */
[----:B------:R-:W-:-:S13]  /*2f30*/  ISETP.GT.AND P0, PT, R3, 0x8, P2 ;  /* 0x000000080300780c */ /* 0x000fda0001704270 */
[----:B0-----:R-:W-:Y:S05]  /*2f40*/  @!P0 BRA `(.L_x_53) ;  /* 0x0000000000048947 */ /* 0x001fea0003800000 */
[----:B------:R0:W5:Y:S02]  /*2f50*/  LDG.E.LTC128B.U16 R106, desc[UR36][R56.64+0x20] ;  /* 0x00002024386a7981 */ /* 0x000164000c1e1520 */
.L_x_53:
[----:B------:R-:W-:Y:S05]  /*2f60*/  BSYNC B1 ;  /* 0x0000000000017941 */ /* 0x000fea0003800000 */
.L_x_52:
        /* <DEDUP_REMOVED lines=9> */
.L_x_55:
[----:B------:R-:W-:Y:S05]  /*3000*/  BSYNC B1 ;  /* 0x0000000000017941 */ /* 0x000fea0003800000 */
.L_x_54:
        /* <DEDUP_REMOVED lines=11> */
.L_x_57:
[----:B------:R-:W-:Y:S05]  /*30c0*/  BSYNC B1 ;  /* 0x0000000000017941 */ /* 0x000fea0003800000 */
.L_x_56:
[----:B-----5:R-:W-:Y:S01]  /*30d0*/  HADD2.F32 R20, -RZ, R106.H0_H0 ;  /* 0x2000006aff147230 */ /* 0x020fe20000004100 */
[----:B------:R-:W-:Y:S01]  /*30e0*/  ISETP.GT.AND P1, PT, R4, 0x19, PT ;  /* 0x000000190400780c */ /* 0x000fe20003f24270 */
[----:B------:R-:W-:Y:S03]  /*30f0*/  BSSY B1, `(.L_x_58) ;  /* 0x0000009000017945 */ /* 0x000fe60003800000 */
[----:B------:R-:W-:-:S04]  /*3100*/  FMUL R23, R20, R89 ;  /* 0x0000005914177220 */ /* 0x000fc80000400000 */
[----:B------:R-:W-:Y:S01]  /*3110*/  FFMA R23, R68, R88, R23 ;  /* 0x0000005844177223 */ /* 0x000fe20000000017 */
[----:B------:R-:W-:-:S04]  /*3120*/  P2R R68, PR, RZ, 0x2 ;  /* 0x00000002ff447803 */ /* 0x000fc80000000000 */
[----:B------:R-:W-:-:S05]  /*3130*/  F2FP.F16.F32.PACK_AB R23, RZ, R23 ;  /* 0x00000017ff17723e */ /* 0x000fca00000000ff */
[----:B------:R0:W-:Y:S01]  /*3140*/  @P0 STG.E.U16 desc[UR36][R14.64+0x30], R23 ;  /* 0x000030170e000986 */ /* 0x0001e2000c101524 */
[----:B------:R-:W-:-:S13]  /*3150*/  ISETP.GT.AND P0, PT, R3, RZ, P1 ;  /* 0x000000ff0300720c */ /* 0x000fda0000f04270 */
[----:B0-----:R-:W-:Y:S05]  /*3160*/  @!P0 BRA `(.L_x_59) ;  /* 0x0000000000048947 */ /* 0x001fea0003800000 */
[----:B------:R0:W5:Y:S02]  /*3170*/  LDG.E.LTC128B.U16 R106, desc[UR36][R6.64+0x32] ;  /* 0x00003224066a7981 */ /* 0x000164000c1e1520 */
.L_x_59:
[----:B------:R-:W-:Y:S05]  /*3180*/  BSYNC B1 ;  /* 0x0000000000017941 */ /* 0x000fea0003800000 */
.L_x_58:
        /* <DEDUP_REMOVED lines=9> */
.L_x_61:
[----:B------:R-:W-:Y:S05]  /*3220*/  BSYNC B1 ;  /* 0x0000000000017941 */ /* 0x000fea0003800000 */
.L_x_60:
        /* <DEDUP_REMOVED lines=9> */
.L_x_63:
[----:B------:R-:W-:Y:S05]  /*32c0*/  BSYNC B1 ;  /* 0x0000000000017941 */ /* 0x000fea0003800000 */
.L_x_62:
        /* <DEDUP_REMOVED lines=11> */
.L_x_65:
[----:B------:R-:W-:Y:S05]  /*3380*/  BSYNC B1 ;  /* 0x0000000000017941 */ /* 0x000fea0003800000 */
.L_x_64:
        /* <DEDUP_REMOVED lines=11> */
.L_x_67:
[----:B------:R-:W-:Y:S05]  /*3440*/  BSYNC B1 ;  /* 0x0000000000017941 */ /* 0x000fea0003800000 */
.L_x_66:
        /* <DEDUP_REMOVED lines=9> */
.L_x_69:
[----:B------:R-:W-:Y:S05]  /*34e0*/  BSYNC B1 ;  /* 0x0000000000017941 */ /* 0x000fea0003800000 */
.L_x_68:
        /* <DEDUP_REMOVED lines=9> */
.L_x_71:
[----:B------:R-:W-:Y:S05]  /*3580*/  BSYNC B1 ;  /* 0x0000000000017941 */ /* 0x000fea0003800000 */
.L_x_70:
        /* <DEDUP_REMOVED lines=11> */
.L_x_73:
[----:B------:R-:W-:Y:S05]  /*3640*/  BSYNC B1 ;  /* 0x0000000000017941 */ /* 0x000fea0003800000 */
.L_x_72:
        /* <DEDUP_REMOVED lines=11> */
.L_x_75:
[----:B------:R-:W-:Y:S05]  /*3700*/  BSYNC B1 ;  /* 0x0000000000017941 */ /* 0x000fea0003800000 */
.L_x_74:
        /* <DEDUP_REMOVED lines=9> */
.L_x_77:
[----:B------:R-:W-:Y:S05]  /*37a0*/  BSYNC B1 ;  /* 0x0000000000017941 */ /* 0x000fea0003800000 */
.L_x_76:
        /* <DEDUP_REMOVED lines=9> */
.L_x_79:
[----:B------:R-:W-:Y:S05]  /*3840*/  BSYNC B1 ;  /* 0x0000000000017941 */ /* 0x000fea0003800000 */
.L_x_78:
[----:B-----5:R-:W-:Y:S01]  /*3850*/  HADD2.F32 R20, -RZ, R106.H0_H0 ;  /* 0x2000006aff147230 */ /* 0x020fe20000004100 */
[----:B------:R-:W-:Y:S01]  /*3860*/  ISETP.GT.AND P6, PT, R4, 0x30, PT ;  /* 0x000000300400780c */ /* 0x000fe20003fc4270 */
[----:B------:R-:W-:Y:S03]  /*3870*/  BSSY B1, `(.L_x_80) ;  /* 0x0000008000017945 */ /* 0x000fe60003800000 */
[----:B------:R-:W-:-:S04]  /*3880*/  FMUL R20, R20, R89 ;  /* 0x0000005914147220 */ /* 0x000fc80000400000 */
[----:B------:R-:W-:-:S05]  /*3890*/  FFMA R20, R79, R88, R20 ;  /* 0x000000584f147223 */ /* 0x000fca0000000014 */
[----:B------:R-:W-:-:S05]  /*38a0*/  F2FP.F16.F32.PACK_AB R20, RZ, R20 ;  /* 0x00000014ff14723e */ /* 0x000fca00000000ff */
[----:B------:R0:W-:Y:S01]  /*38b0*/  @P0 STG.E.U16 desc[UR36][R58.64+0x52], R20 ;  /* 0x000052143a000986 */ /* 0x0001e2000c101524 */
[----:B------:R-:W-:-:S13]  /*38c0*/  ISETP.GT.AND P0, PT, R3, RZ, P6 ;  /* 0x000000ff0300720c */ /* 0x000fda0003704270 */
[----:B0-----:R-:W-:Y:S05]  /*38d0*/  @!P0 BRA `(.L_x_81) ;  /* 0x0000000000048947 */ /* 0x001fea0003800000 */
[----:B------:R0:W5:Y:S02]  /*38e0*/  LDG.E.LTC128B.U16 R106, desc[UR36][R6.64+0x60] ;  /* 0x00006024066a7981 */ /* 0x000164000c1e1520 */
.L_x_81:
[----:B------:R-:W-:Y:S05]  /*38f0*/  BSYNC B1 ;  /* 0x0000000000017941 */ /* 0x000fea0003800000 */
.L_x_80:
        /* <DEDUP_REMOVED lines=10> */
.L_x_83:
[----:B------:R-:W-:Y:S05]  /*39a0*/  BSYNC B1 ;  /* 0x0000000000017941 */ /* 0x000fea0003800000 */
.L_x_82:
        /* <DEDUP_REMOVED lines=9> */
.L_x_85:
[----:B------:R-:W-:Y:S05]  /*3a40*/  BSYNC B1 ;  /* 0x0000000000017941 */ /* 0x000fea0003800000 */
.L_x_84:
        /* <DEDUP_REMOVED lines=9> */
.L_x_87:
[----:B------:R-:W-:Y:S05]  /*3ae0*/  BSYNC B1 ;  /* 0x0000000000017941 */ /* 0x000fea0003800000 */
.L_x_86:
        /* <DEDUP_REMOVED lines=10> */
.L_x_89:
[----:B------:R-:W-:Y:S05]  /*3b90*/  BSYNC B1 ;  /* 0x0000000000017941 */ /* 0x000fea0003800000 */
.L_x_88:
[----:B-----5:R-:W-:Y:S01]  /*3ba0*/  HADD2.F32 R20, -RZ, R106.H0_H0 ;  /* 0x2000006aff147230 */ /* 0x020fe20000004100 */
[----:B------:R-:W-:Y:S04]  /*3bb0*/  BSSY B1, `(.L_x_90) ;  /* 0x000000f000017945 */ /* 0x000fe80003800000 */
[----:B------:R-:W-:-:S04]  /*3bc0*/  FMUL R23, R20, R89 ;  /* 0x0000005914177220 */ /* 0x000fc80000400000 */
[----:B------:R-:W-:-:S05]  /*3bd0*/  FFMA R23, R84, R88, R23 ;  /* 0x0000005854177223 */ /* 0x000fca0000000017 */
[----:B------:R-:W-:-:S05]  /*3be0*/  F2FP.F16.F32.PACK_AB R23, RZ, R23 ;  /* 0x00000017ff17723e */ /* 0x000fca00000000ff */
[----:B------:R0:W-:Y:S01]  /*3bf0*/  @P0 STG.E.U16 desc[UR36][R14.64+0x70], R23 ;  /* 0x000070170e000986 */ /* 0x0001e2000c101524 */
[----:B------:R-:W-:-:S05]  /*3c00*/  IADD3 R64, P0, R5, R90, RZ ;  /* 0x0000005a05407210 */ /* 0x000fca0007f1e0ff */
[----:B------:R-:W-:Y:S01]  /*3c10*/  IMAD.X R65, R21, 0x1, R91, P0 ;  /* 0x0000000115417824 */ /* 0x000fe200000e065b */
[----:B------:R-:W-:-:S05]  /*3c20*/  IADD3 R66, P0, R5, R90, RZ ;  /* 0x0000005a05427210 */ /* 0x000fca0007f1e0ff */
[----:B------:R-:W-:Y:S01]  /*3c30*/  IMAD.X R67, R21, 0x1, R91, P0 ;  /* 0x0000000115437824 */ /* 0x000fe200000e065b */
[----:B------:R-:W-:-:S05]  /*3c40*/  IADD3 R20, P0, R5, R14, RZ ;  /* 0x0000000e05147210 */ /* 0x000fca0007f1e0ff */
[----:B------:R-:W-:Y:S01]  /*3c50*/  IMAD.X R21, R21, 0x1, R15, P0 ;  /* 0x0000000115157824 */ /* 0x000fe200000e060f */
[----:B------:R-:W-:-:S04]  /*3c60*/  ISETP.GT.AND P0, PT, R4, 0x39, PT ;  /* 0x000000390400780c */ /* 0x000fc80003f04270 */
[----:B------:R-:W-:-:S13]  /*3c70*/  ISETP.GT.AND P3, PT, R3, RZ, P0 ;  /* 0x000000ff0300720c */ /* 0x000fda0000764270 */
[----:B0-----:R-:W-:Y:S05]  /*3c80*/  @!P3 BRA `(.L_x_91) ;  /* 0x000000000004b947 */ /* 0x001fea0003800000 */
[----:B------:R0:W5:Y:S02]  /*3c90*/  LDG.E.LTC128B.U16 R106, desc[UR36][R6.64+0x72] ;  /* 0x00007224066a7981 */ /* 0x000164000c1e1520 */
.L_x_91:
[----:B------:R-:W-:Y:S05]  /*3ca0*/  BSYNC B1 ;  /* 0x0000000000017941 */ /* 0x000fea0003800000 */
.L_x_90:
        /* <DEDUP_REMOVED lines=9> */
.L_x_93:
[----:B------:R-:W-:Y:S05]  /*3d40*/  BSYNC B1 ;  /* 0x0000000000017941 */ /* 0x000fea0003800000 */
.L_x_92:
        /* <DEDUP_REMOVED lines=9> */
.L_x_95:
[----:B------:R-:W-:Y:S05]  /*3de0*/  BSYNC B1 ;  /* 0x0000000000017941 */ /* 0x000fea0003800000 */
.L_x_94:
[----:B-----5:R-:W-:-:S05]  /*3df0*/  HADD2.F32 R4, -RZ, R106.H0_H0 ;  /* 0x2000006aff047230 */ /* 0x020fca0000004100 */
[----:B------:R-:W-:-:S04]  /*3e00*/  FMUL R4, R4, R89 ;  /* 0x0000005904047220 */ /* 0x000fc80000400000 */
[----:B------:R-:W-:-:S05]  /*3e10*/  FFMA R4, R87, R88, R4 ;  /* 0x0000005857047223 */ /* 0x000fca0000000004 */
[----:B------:R-:W-:-:S04]  /*3e20*/  F2FP.F16.F32.PACK_AB R4, RZ, R4 ;  /* 0x00000004ff04723e */ /* 0x000fc800000000ff */
[----:B-1-3--:R-:W-:-:S05]  /*3e30*/  PRMT R6, R4, 0x7610, R6 ;  /* 0x0000761004067816 */ /* 0x00afca0000000006 */
[----:B------:R1:W-:Y:S01]  /*3e40*/  @P3 STG.E.U16 desc[UR36][R58.64+0x72], R6 ;  /* 0x000072063a003986 */ /* 0x0003e2000c101524 */
[----:B------:R-:W-:-:S13]  /*3e50*/  ISETP.GT.AND P3, PT, R3, 0x80, P5 ;  /* 0x000000800300780c */ /* 0x000fda0002f64270 */
[----:B------:R-:W3:Y:S01]  /*3e60*/  @P3 LDG.E.LTC128B.U16 R106, desc[UR36][R62.64] ;  /* 0x000000243e6a3981 */ /* 0x000ee2000c1e1520 */
[----:B------:R-:W-:Y:S01]  /*3e70*/  BSSY B1, `(.L_x_96) ;  /* 0x000000a000017945 */ /* 0x000fe20003800000 */
[----:B---3--:R-:W-:-:S05]  /*3e80*/  HADD2.F32 R4, -RZ, R106.H0_H0 ;  /* 0x2000006aff047230 */ /* 0x008fca0000004100 */
[----:B------:R-:W-:-:S04]  /*3e90*/  FMUL R5, R4, R89 ;  /* 0x0000005904057220 */ /* 0x000fc80000400000 */
[----:B------:R-:W-:-:S05]  /*3ea0*/  FFMA R5, R24, R88, R5 ;  /* 0x0000005818057223 */ /* 0x000fca0000000005 */
[----:B------:R-:W-:-:S05]  /*3eb0*/  F2FP.F16.F32.PACK_AB R5, RZ, R5 ;  /* 0x00000005ff05723e */ /* 0x000fca00000000ff */
[----:B------:R1:W-:Y:S01]  /*3ec0*/  @P3 STG.E.U16 desc[UR36][R20.64], R5 ;  /* 0x0000000514003986 */ /* 0x0003e2000c101524 */
[----:B------:R-:W-:-:S04]  /*3ed0*/  ISETP.NE.AND P3, PT, R107, RZ, PT ;  /* 0x000000ff6b00720c */ /* 0x000fc80003f65270 */
[----:B------:R-:W-:-:S13]  /*3ee0*/  ISETP.GT.AND P3, PT, R3, 0x80, P3 ;  /* 0x000000800300780c */ /* 0x000fda0001f64270 */
[----:B-1----:R-:W-:Y:S05]  /*3ef0*/  @!P3 BRA `(.L_x_97) ;  /* 0x000000000004b947 */ /* 0x002fea0003800000 */
[----:B------:R1:W5:Y:S02]  /*3f00*/  LDG.E.LTC128B.U16 R106, desc[UR36][R60.64+0x2] ;  /* 0x000002243c6a7981 */ /* 0x000364000c1e1520 */
.L_x_97:
[----:B------:R-:W-:Y:S05]  /*3f10*/  BSYNC B1 ;  /* 0x0000000000017941 */ /* 0x000fea0003800000 */
.L_x_96:
[----:B-----5:R-:W-:Y:S01]  /*3f20*/  HADD2.F32 R4, -RZ, R106.H0_H0 ;  /* 0x2000006aff047230 */ /* 0x020fe20000004100 */
[----:B------:R-:W-:Y:S01]  /*3f30*/  ISETP.GT.AND P5, PT, R3, 0x88, P5 ;  /* 0x000000880300780c */ /* 0x000fe20002fa4270 */
[----:B------:R-:W-:Y:S01]  /*3f40*/  @P3 IMAD.MOV.U32 R5, RZ, RZ, R21 ;  /* 0x000000ffff053224 */ /* 0x000fe200078e0015 */
[----:B------:R-:W-:Y:S02]  /*3f50*/  BSSY B1, `(.L_x_98) ;  /* 0x0000009000017945 */ /* 0x000fe40003800000 */
[----:B------:R-:W-:-:S04]  /*3f60*/  FMUL R4, R4, R89 ;  /* 0x0000005904047220 */ /* 0x000fc80000400000 */
[----:B------:R-:W-:-:S05]  /*3f70*/  FFMA R4, R25, R88, R4 ;  /* 0x0000005819047223 */ /* 0x000fca0000000004 */
[----:B------:R-:W-:-:S04]  /*3f80*/  F2FP.F16.F32.PACK_AB R4, RZ, R4 ;  /* 0x00000004ff04723e */ /* 0x000fc800000000ff */
[----:B------:R-:W-:Y:S01]  /*3f90*/  PRMT R6, R4, 0x7610, R6 ;  /* 0x0000761004067816 */ /* 0x000fe20000000006 */
[----:B------:R-:W-:-:S05]  /*3fa0*/  @P3 IMAD.MOV.U32 R4, RZ, RZ, R20 ;  /* 0x000000ffff043224 */ /* 0x000fca00078e0014 */
[----:B------:R3:W-:Y:S01]  /*3fb0*/  @P3 STG.E.U16 desc[UR36][R4.64+0x2], R6 ;  /* 0x0000020604003986 */ /* 0x0007e2000c101524 */
[----:B------:R-:W-:Y:S05]  /*3fc0*/  @!P5 BRA `(.L_x_99) ;  /* 0x000000000004d947 */ /* 0x000fea0003800000 */
[----:B------:R0:W5:Y:S02]  /*3fd0*/  LDG.E.LTC128B.U16 R106, desc[UR36][R8.64] ;  /* 0x00000024086a7981 */ /* 0x000164000c1e1520 */
.L_x_99:
[----:B------:R-:W-:Y:S05]  /*3fe0*/  BSYNC B1 ;  /* 0x0000000000017941 */ /* 0x000fea0003800000 */
.L_x_98:
[----:B---3-5:R-:W-:Y:S01]  /*3ff0*/  HADD2.F32 R4, -RZ, R106.H0_H0 ;  /* 0x2000006aff047230 */ /* 0x028fe20000004100 */
[----:B------:R-:W-:Y:S01]  /*4000*/  ISETP.NE.AND P3, PT, R107, RZ, PT ;  /* 0x000000ff6b00720c */ /* 0x000fe20003f65270 */
[----:B------:R-:W-:Y:S03]  /*4010*/  BSSY B1, `(.L_x_100) ;  /* 0x0000008000017945 */ /* 0x000fe60003800000 */
[----:B------:R-:W-:Y:S01]  /*4020*/  FMUL R5, R4, R89 ;  /* 0x0000005904057220 */ /* 0x000fe20000400000 */
[----:B------:R-:W-:-:S03]  /*4030*/  ISETP.GT.AND P3, PT, R3, 0x88, P3 ;  /* 0x000000880300780c */ /* 0x000fc60001f64270 */
[----:B------:R-:W-:-:S05]  /*4040*/  FFMA R5, R26, R88, R5 ;  /* 0x000000581a057223 */ /* 0x000fca0000000005 */
[----:B------:R-:W-:-:S05]  /*4050*/  F2FP.F16.F32.PACK_AB R5, RZ, R5 ;  /* 0x00000005ff05723e */ /* 0x000fca00000000ff */
[----:B------:R3:W-:Y:S01]  /*4060*/  @P5 STG.E.U16 desc[UR36][R64.64], R5 ;  /* 0x0000000540005986 */ /* 0x0007e2000c101524 */
[----:B------:R-:W-:Y:S05]  /*4070*/  @!P3 BRA `(.L_x_101) ;  /* 0x000000000004b947 */ /* 0x000fea0003800000 */
[----:B------:R0:W5:Y:S02]  /*4080*/  LDG.E.LTC128B.U16 R106, desc[UR36][R12.64+0x2] ;  /* 0x000002240c6a7981 */ /* 0x000164000c1e1520 */
.L_x_101:
[----:B------:R-:W-:Y:S05]  /*4090*/  BSYNC B1 ;  /* 0x0000000000017941 */ /* 0x000fea0003800000 */
.L_x_100:
[----:B-----5:R-:W-:Y:S01]  /*40a0*/  HADD2.F32 R4, -RZ, R106.H0_H0 ;  /* 0x2000006aff047230 */ /* 0x020fe20000004100 */
[----:B------:R-:W-:Y:S01]  /*40b0*/  ISETP.NE.AND P5, PT, R108, RZ, PT ;  /* 0x000000ff6c00720c */ /* 0x000fe20003fa5270 */
[----:B------:R-:W-:Y:S03]  /*40c0*/  BSSY B1, `(.L_x_102) ;  /* 0x0000008000017945 */ /* 0x000fe60003800000 */
[----:B------:R-:W-:-:S04]  /*40d0*/  FMUL R4, R4, R89 ;  /* 0x0000005904047220 */ /* 0x000fc80000400000 */
[----:B------:R-:W-:-:S05]  /*40e0*/  FFMA R4, R27, R88, R4 ;  /* 0x000000581b047223 */ /* 0x000fca0000000004 */
[----:B------:R-:W-:-:S05]  /*40f0*/  F2FP.F16.F32.PACK_AB R4, RZ, R4 ;  /* 0x00000004ff04723e */ /* 0x000fca00000000ff */
[----:B------:R0:W-:Y:S01]  /*4100*/  @P3 STG.E.U16 desc[UR36][R66.64+0x2], R4 ;  /* 0x0000020442003986 */ /* 0x0001e2000c101524 */
[----:B------:R-:W-:-:S13]  /*4110*/  ISETP.GT.AND P3, PT, R3, 0x80, P5 ;  /* 0x000000800300780c */ /* 0x000fda0002f64270 */
[----:B0-----:R-:W-:Y:S05]  /*4120*/  @!P3 BRA `(.L_x_103) ;  /* 0x000000000004b947 */ /* 0x001fea0003800000 */
[----:B------:R0:W5:Y:S02]  /*4130*/  LDG.E.LTC128B.U16 R106, desc[UR36][R60.64+0x10] ;  /* 0x000010243c6a7981 */ /* 0x000164000c1e1520 */
.L_x_103:
[----:B------:R-:W-:Y:S05]  /*4140*/  BSYNC B1 ;  /* 0x0000000000017941 */ /* 0x000fea0003800000 */
.L_x_102:
[----:B-----5:R-:W-:Y:S01]  /*4150*/  HADD2.F32 R4, -RZ, R106.H0_H0 ;  /* 0x2000006aff047230 */ /* 0x020fe20000004100 */
[----:B------:R-:W-:Y:S01]  /*4160*/  ISETP.NE.AND P5, PT, R104, RZ, PT ;  /* 0x000000ff6800720c */ /* 0x000fe20003fa5270 */
[----:B------:R-:W-:Y:S03]  /*4170*/  BSSY B1, `(.L_x_104) ;  /* 0x000000b000017945 */ /* 0x000fe60003800000 */
[----:B---3--:R-:W-:Y:S01]  /*4180*/  FMUL R5, R4, R89 ;  /* 0x0000005904057220 */ /* 0x008fe20000400000 */
[----:B------:R-:W-:-:S03]  /*4190*/  @P3 IMAD.MOV.U32 R4, RZ, RZ, R20 ;  /* 0x000000ffff043224 */ /* 0x000fc600078e0014 */
[----:B------:R-:W-:-:S05]  /*41a0*/  FFMA R5, R28, R88, R5 ;  /* 0x000000581c057223 */ /* 0x000fca0000000005 */
[----:B------:R-:W-:-:S04]  /*41b0*/  F2FP.F16.F32.PACK_AB R5, RZ, R5 ;  /* 0x00000005ff05723e */ /* 0x000fc800000000ff */
[----:B------:R-:W-:Y:S01]  /*41c0*/  PRMT R6, R5, 0x7610, R6 ;  /* 0x0000761005067816 */ /* 0x000fe20000000006 */
[----:B------:R-:W-:-:S05]  /*41d0*/  @P3 IMAD.MOV.U32 R5, RZ, RZ, R21 ;  /* 0x000000ffff053224 */ /* 0x000fca00078e0015 */
[----:B------:R3:W-:Y:S01]  /*41e0*/  @P3 STG.E.U16 desc[UR36][R4.64+0x10], R6 ;  /* 0x0000100604003986 */ /* 0x0007e2000c101524 */
[----:B------:R-:W-:-:S13]  /*41f0*/  ISETP.GT.AND P3, PT, R3, 0x80, P5 ;  /* 0x000000800300780c */ /* 0x000fda0002f64270 */
[----:B---3--:R-:W-:Y:S05]  /*4200*/  @!P3 BRA `(.L_x_105) ;  /* 0x000000000004b947 */ /* 0x008fea0003800000 */
[----:B------:R3:W5:Y:S02]  /*4210*/  LDG.E.LTC128B.U16 R106, desc[UR36][R60.64+0x12] ;  /* 0x000012243c6a7981 */ /* 0x000764000c1e1520 */
.L_x_105:
[----:B------:R-:W-:Y:S05]  /*4220*/  BSYNC B1 ;  /* 0x0000000000017941 */ /* 0x000fea0003800000 */
.L_x_104:
[----:B-----5:R-:W-:Y:S01]  /*4230*/  HADD2.F32 R4, -RZ, R106.H0_H0 ;  /* 0x2000006aff047230 */ /* 0x020fe20000004100 */
[----:B------:R-:W-:Y:S01]  /*4240*/  BSSY B1, `(.L_x_106) ;  /* 0x000000c000017945 */ /* 0x000fe20003800000 */
[----:B------:R-:W-:-:S03]  /*4250*/  @P3 IMAD.MOV.U32 R5, RZ, RZ, R21 ;  /* 0x000000ffff053224 */ /* 0x000fc600078e0015 */
[----:B------:R-:W-:-:S04]  /*4260*/  FMUL R4, R4, R89 ;  /* 0x0000005904047220 */ /* 0x000fc80000400000 */
[----:B------:R-:W-:-:S05]  /*4270*/  FFMA R4, R29, R88, R4 ;  /* 0x000000581d047223 */ /* 0x000fca0000000004 */
[----:B------:R-:W-:-:S04]  /*4280*/  F2FP.F16.F32.PACK_AB R4, RZ, R4 ;  /* 0x00000004ff04723e */ /* 0x000fc800000000ff */
[----:B------:R-:W-:Y:S01]  /*4290*/  PRMT R6, R4, 0x7610, R6 ;  /* 0x0000761004067816 */ /* 0x000fe20000000006 */
[----:B------:R-:W-:-:S05]  /*42a0*/  @P3 IMAD.MOV.U32 R4, RZ, RZ, R20 ;  /* 0x000000ffff043224 */ /* 0x000fca00078e0014 */
[----:B------:R0:W-:Y:S01]  /*42b0*/  @P3 STG.E.U16 desc[UR36][R4.64+0x12], R6 ;  /* 0x0000120604003986 */ /* 0x0001e2000c101524 */
[----:B------:R-:W-:-:S04]  /*42c0*/  ISETP.NE.AND P3, PT, R108, RZ, PT ;  /* 0x000000ff6c00720c */ /* 0x000fc80003f65270 */
[----:B------:R-:W-:-:S13]  /*42d0*/  ISETP.GT.AND P3, PT, R3, 0x88, P3 ;  /* 0x000000880300780c */ /* 0x000fda0001f64270 */
[----:B0-----:R-:W-:Y:S05]  /*42e0*/  @!P3 BRA `(.L_x_107) ;  /* 0x000000000004b947 */ /* 0x001fea0003800000 */
[----:B------:R0:W5:Y:S02]  /*42f0*/  LDG.E.LTC128B.U16 R106, desc[UR36][R12.64+0x10] ;  /* 0x000010240c6a7981 */ /* 0x000164000c1e1520 */
.L_x_107:
[----:B------:R-:W-:Y:S05]  /*4300*/  BSYNC B1 ;  /* 0x0000000000017941 */ /* 0x000fea0003800000 */
.L_x_106:
        /* <DEDUP_REMOVED lines=9> */
.L_x_109:
[----:B------:R-:W-:Y:S05]  /*43a0*/  BSYNC B1 ;  /* 0x0000000000017941 */ /* 0x000fea0003800000 */
.L_x_108:
[----:B-----5:R-:W-:Y:S01]  /*43b0*/  HADD2.F32 R4, -RZ, R106.H0_H0 ;  /* 0x2000006aff047230 */ /* 0x020fe20000004100 */
[----:B------:R-:W-:Y:S01]  /*43c0*/  ISETP.NE.AND P5, PT, R92, RZ, PT ;  /* 0x000000ff5c00720c */ /* 0x000fe20003fa5270 */
        /* <DEDUP_REMOVED lines=8> */
[----:B------:R-:W-:-:S13]  /*4450*/  ISETP.GT.AND P3, PT, R3, 0x80, P5 ;  /* 0x000000800300780c */ /* 0x000fda0002f64270 */
[----:B0-----:R-:W-:Y:S05]  /*4460*/  @!P3 BRA `(.L_x_111) ;  /* 0x000000000004b947 */ /* 0x001fea0003800000 */
[----:B------:R0:W5:Y:S02]  /*4470*/  LDG.E.LTC128B.U16 R106, desc[UR36][R60.64+0x20] ;  /* 0x000020243c6a7981 */ /* 0x000164000c1e1520 */
.L_x_111:
[----:B------:R-:W-:Y:S05]  /*4480*/  BSYNC B1 ;  /* 0x0000000000017941 */ /* 0x000fea0003800000 */
.L_x_110:
[----:B-----5:R-:W-:Y:S01]  /*4490*/  HADD2.F32 R4, -RZ, R106.H0_H0 ;  /* 0x2000006aff047230 */ /* 0x020fe20000004100 */
[----:B------:R-:W-:Y:S01]  /*44a0*/  ISETP.NE.AND P5, PT, R93, RZ, PT ;  /* 0x000000ff5d00720c */ /* 0x000fe20003fa5270 */
[----:B------:R-:W-:Y:S03]  /*44b0*/  BSSY B1, `(.L_x_112) ;  /* 0x000000b000017945 */ /* 0x000fe60003800000 */
[----:B------:R-:W-:Y:S01]  /*44c0*/  FMUL R5, R4, R89 ;  /* 0x0000005904057220 */ /* 0x000fe20000400000 */
[----:B------:R-:W-:-:S03]  /*44d0*/  @P3 IMAD.MOV.U32 R4, RZ, RZ, R20 ;  /* 0x000000ffff043224 */ /* 0x000fc600078e0014 */
        /* <DEDUP_REMOVED lines=8> */
.L_x_113:
[----:B------:R-:W-:Y:S05]  /*4560*/  BSYNC B1 ;  /* 0x0000000000017941 */ /* 0x000fea0003800000 */
.L_x_112:
        /* <DEDUP_REMOVED lines=13> */
.L_x_115:
[----:B------:R-:W-:Y:S05]  /*4640*/  BSYNC B1 ;  /* 0x0000000000017941 */ /* 0x000fea0003800000 */
.L_x_114:
[----:B-----5:R-:W-:Y:S01]  /*4650*/  HADD2.F32 R4, -RZ, R106.H0_H0 ;  /* 0x2000006aff047230 */ /* 0x020fe20000004100 */
[----:B------:R-:W-:Y:S04]  /*4660*/  BSSY B1, `(.L_x_116) ;  /* 0x000000b000017945 */ /* 0x000fe80003800000 */
        /* <DEDUP_REMOVED lines=10> */
.L_x_117:
[----:B------:R-:W-:Y:S05]  /*4710*/  BSYNC B1 ;  /* 0x0000000000017941 */ /* 0x000fea0003800000 */
.L_x_116:
        /* <DEDUP_REMOVED lines=13> */
.L_x_119:
[----:B------:R-:W-:Y:S05]  /*47f0*/  BSYNC B1 ;  /* 0x0000000000017941 */ /* 0x000fea0003800000 */
.L_x_118:
        /* <DEDUP_REMOVED lines=13> */
.L_x_121:
[----:B------:R-:W-:Y:S05]  /*48d0*/  BSYNC B1 ;  /* 0x0000000000017941 */ /* 0x000fea0003800000 */
.L_x_120:
        /* <DEDUP_REMOVED lines=13> */
.L_x_123:
[----:B------:R-:W-:Y:S05]  /*49b0*/  BSYNC B1 ;  /* 0x0000000000017941 */ /* 0x000fea0003800000 */
.L_x_122:
        /* <DEDUP_REMOVED lines=12> */
.L_x_125:
[----:B------:R-:W-:Y:S05]  /*4a80*/  BSYNC B1 ;  /* 0x0000000000017941 */ /* 0x000fea0003800000 */
.L_x_124:
        /* <DEDUP_REMOVED lines=13> */
.L_x_127:
[----:B------:R-:W-:Y:S05]  /*4b60*/  BSYNC B1 ;  /* 0x0000000000017941 */ /* 0x000fea0003800000 */
.L_x_126:
        /* <DEDUP_REMOVED lines=13> */
.L_x_129:
[----:B------:R-:W-:Y:S05]  /*4c40*/  BSYNC B1 ;  /* 0x0000000000017941 */ /* 0x000fea0003800000 */
.L_x_128:
        /* <DEDUP_REMOVED lines=13> */
.L_x_131:
[----:B------:R-:W-:Y:S05]  /*4d20*/  BSYNC B1 ;  /* 0x0000000000017941 */ /* 0x000fea0003800000 */
.L_x_130:
        /* <DEDUP_REMOVED lines=12> */
.L_x_133:
[----:B------:R-:W-:Y:S05]  /*4df0*/  BSYNC B1 ;  /* 0x0000000000017941 */ /* 0x000fea0003800000 */
.L_x_132:
        /* <DEDUP_REMOVED lines=13> */
.L_x_135:
[----:B------:R-:W-:Y:S05]  /*4ed0*/  BSYNC B1 ;  /* 0x0000000000017941 */ /* 0x000fea0003800000 */
.L_x_134:
        /* <DEDUP_REMOVED lines=12> */
.L_x_137:
[----:B------:R-:W-:Y:S05]  /*4fa0*/  BSYNC B1 ;  /* 0x0000000000017941 */ /* 0x000fea0003800000 */
.L_x_136:
        /* <DEDUP_REMOVED lines=12> */
.L_x_139:
[----:B------:R-:W-:Y:S05]  /*5070*/  BSYNC B1 ;  /* 0x0000000000017941 */ /* 0x000fea0003800000 */
.L_x_138:
        /* <DEDUP_REMOVED lines=12> */
.L_x_141:
[----:B------:R-:W-:Y:S05]  /*5140*/  BSYNC B1 ;  /* 0x0000000000017941 */ /* 0x000fea0003800000 */
.L_x_140:
        /* <DEDUP_REMOVED lines=12> */
.L_x_143:
[----:B------:R-:W-:Y:S05]  /*5210*/  BSYNC B1 ;  /* 0x0000000000017941 */ /* 0x000fea0003800000 */
.L_x_142:
        /* <DEDUP_REMOVED lines=12> */
.L_x_145:
[----:B------:R-:W-:Y:S05]  /*52e0*/  BSYNC B1 ;  /* 0x0000000000017941 */ /* 0x000fea0003800000 */
.L_x_144:
        /* <DEDUP_REMOVED lines=12> */
.L_x_147:
[----:B------:R-:W-:Y:S05]  /*53b0*/  BSYNC B1 ;  /* 0x0000000000017941 */ /* 0x000fea0003800000 */
.L_x_146:
[----:B0----5:R-:W-:Y:S01]  /*53c0*/  HADD2.F32 R4, -RZ, R106.H0_H0 ;  /* 0x2000006aff047230 */ /* 0x021fe20000004100 */
[----:B------:R-:W-:Y:S01]  /*53d0*/  ISETP.GT.AND P2, PT, R3, 0x88, P2 ;  /* 0x000000880300780c */ /* 0x000fe20001744270 */
        /* <DEDUP_REMOVED lines=8> */
[----:B------:R-:W-:Y:S05]  /*5460*/  @!P2 BRA `(.L_x_149) ;  /* 0x000000000004a947 */ /* 0x000fea0003800000 */
[----:B------:R0:W5:Y:S02]  /*5470*/  LDG.E.LTC128B.U16 R106, desc[UR36][R12.64+0x62] ;  /* 0x000062240c6a7981 */ /* 0x000164000c1e1520 */
.L_x_149:
[----:B------:R-:W-:Y:S05]  /*5480*/  BSYNC B1 ;  /* 0x0000000000017941 */ /* 0x000fea0003800000 */
.L_x_148:
[----:B0----5:R-:W-:Y:S01]  /*5490*/  HADD2.F32 R4, -RZ, R106.H0_H0 ;  /* 0x2000006aff047230 */ /* 0x021fe20000004100 */
        /* <DEDUP_REMOVED lines=11> */
.L_x_151:
[----:B------:R-:W-:Y:S05]  /*5550*/  BSYNC B1 ;  /* 0x0000000000017941 */ /* 0x000fea0003800000 */
.L_x_150:
        /* <DEDUP_REMOVED lines=12> */
.L_x_153:
[----:B------:R-:W-:Y:S05]  /*5620*/  BSYNC B1 ;  /* 0x0000000000017941 */ /* 0x000fea0003800000 */
.L_x_152:
[----:B0----5:R-:W-:Y:S01]  /*5630*/  HADD2.F32 R4, -RZ, R106.H0_H0 ;  /* 0x2000006aff047230 */ /* 0x021fe20000004100 */
[----:B------:R-:W-:Y:S01]  /*5640*/  ISETP.GT.AND P1, PT, R3, 0x88, P1 ;  /* 0x000000880300780c */ /* 0x000fe20000f24270 */
[----:B------:R-:W-:Y:S03]  /*5650*/  BSSY B1, `(.L_x_154) ;  /* 0x0000007000017945 */ /* 0x000fe60003800000 */
[----:B------:R-:W-:-:S04]  /*5660*/  FMUL R4, R4, R89 ;  /* 0x0000005904047220 */ /* 0x000fc80000400000 */
[----:B------:R-:W-:-:S05]  /*5670*/  FFMA R4, R53, R88, R4 ;  /* 0x0000005835047223 */ /* 0x000fca0000000004 */
[----:B------:R-:W-:-:S05]  /*5680*/  F2FP.F16.F32.PACK_AB R4, RZ, R4 ;  /* 0x00000004ff04723e */ /* 0x000fca00000000ff */
[----:B------:R0:W-:Y:S01]  /*5690*/  @P2 STG.E.U16 desc[UR36][R20.64+0x72], R4 ;  /* 0x0000720414002986 */ /* 0x0001e2000c101524 */
[----:B------:R-:W-:Y:S05]  /*56a0*/  @!P1 BRA `(.L_x_155) ;  /* 0x0000000000049947 */ /* 0x000fea0003800000 */
[----:B------:R0:W5:Y:S02]  /*56b0*/  LDG.E.LTC128B.U16 R106, desc[UR36][R12.64+0x70] ;  /* 0x000070240c6a7981 */ /* 0x000164000c1e1520 */
.L_x_155:
[----:B------:R-:W-:Y:S05]  /*56c0*/  BSYNC B1 ;  /* 0x0000000000017941 */ /* 0x000fea0003800000 */
.L_x_154:
        /* <DEDUP_REMOVED lines=12> */
.L_x_157:
[----:B------:R-:W-:Y:S05]  /*5790*/  BSYNC B1 ;  /* 0x0000000000017941 */ /* 0x000fea0003800000 */
.L_x_156:
[----:B------:R-:W-:Y:S05]  /*57a0*/  @!P0 BRA `(.L_x_158) ;  /* 0x0000001400d48947 */ /* 0x000fea0003800000 */
[----:B-----5:R-:W-:-:S05]  /*57b0*/  HADD2.F32 R106, -RZ, R106.H0_H0 ;  /* 0x2000006aff6a7230 */ /* 0x020fca0000004100 */
[----:B------:R-:W-:-:S04]  /*57c0*/  FMUL R106, R106, R89 ;  /* 0x000000596a6a7220 */ /* 0x000fc80000400000 */
[----:B------:R-:W-:-:S05]  /*57d0*/  FFMA R106, R55, R88, R106 ;  /* 0x00000058376a7223 */ /* 0x000fca000000006a */
[----:B------:R-:W-:-:S05]  /*57e0*/  F2FP.F16.F32.PACK_AB R106, RZ, R106 ;  /* 0x0000006aff6a723e */ /* 0x000fca00000000ff */
[----:B------:R0:W-:Y:S01]  /*57f0*/  STG.E.U16 desc[UR36][R10.64+0x72], R106 ;  /* 0x0000726a0a007986 */ /* 0x0001e2000c101524 */
[----:B------:R-:W-:Y:S05]  /*5800*/  BRA `(.L_x_158) ;  /* 0x0000001400bc7947 */ /* 0x000fea0003800000 */
.L_x_35:
[----:B------:R-:W-:Y:S01]  /*5810*/  ULDC.64 UR4, c[0x0][0x5c0] ;  /* 0x0001700000047ab9 */ /* 0x000fe20000000a00 */
[----:B------:R-:W-:Y:S01]  /*5820*/  ISETP.GT.AND P4, PT, R4, 0x1, PT ;  /* 0x000000010400780c */ /* 0x000fe20003f84270 */
[-C--:B------:R-:W-:Y:S01]  /*5830*/  FMUL R56, R56, R88.reuse ;  /* 0x0000005838387220 */ /* 0x080fe20000400000 */
[----:B------:R-:W-:Y:S01]  /*5840*/  LEA R12, P1, R104, UR4, 0x1 ;  /* 0x00000004680c7c11 */ /* 0x000fe2000f8208ff */
[-C--:B------:R-:W-:Y:S01]  /*5850*/  FMUL R57, R57, R88.reuse ;  /* 0x0000005839397220 */ /* 0x080fe20000400000 */
[C---:B------:R-:W-:Y:S01]  /*5860*/  IMAD.SHL.U32 R7, R10.reuse, 0x10, RZ ;  /* 0x000000100a077824 */ /* 0x040fe200078e00ff */
[----:B------:R-:W-:Y:S01]  /*5870*/  SHF.L.U64.HI R5, R10, 0x4, R11 ;  /* 0x000000040a057819 */ /* 0x000fe2000001020b */
[-C--:B------:R-:W-:Y:S01]  /*5880*/  FMUL R58, R58, R88.reuse ;  /* 0x000000583a3a7220 */ /* 0x080fe20000400000 */
[----:B------:R-:W-:Y:S01]  /*5890*/  LEA.HI.X R13, R104, UR5, R107, 0x1, P1 ;  /* 0x00000005680d7c11 */ /* 0x000fe200088f0c6b */
[-C--:B------:R-:W-:Y:S01]  /*58a0*/  FMUL R59, R59, R88.reuse ;  /* 0x000000583b3b7220 */ /* 0x080fe20000400000 */
[----:B------:R-:W-:Y:S01]  /*58b0*/  ISETP.GT.AND P1, PT, R3, RZ, P4 ;  /* 0x000000ff0300720c */ /* 0x000fe20002724270 */
[----:B------:R-:W-:Y:S01]  /*58c0*/  FMUL R60, R60, R88 ;  /* 0x000000583c3c7220 */ /* 0x000fe20000400000 */
[----:B------:R-:W-:Y:S01]  /*58d0*/  F2FP.F16.F32.PACK_AB R56, RZ, R56 ;  /* 0x00000038ff38723e */ /* 0x000fe200000000ff */
[-C--:B------:R-:W-:Y:S01]  /*58e0*/  FMUL R61, R61, R88.reuse ;  /* 0x000000583d3d7220 */ /* 0x080fe20000400000 */
[----:B------:R-:W-:Y:S01]  /*58f0*/  F2FP.F16.F32.PACK_AB R57, RZ, R57 ;  /* 0x00000039ff39723e */ /* 0x000fe200000000ff */
[----:B------:R-:W-:Y:S01]  /*5900*/  FMUL R62, R62, R88 ;  /* 0x000000583e3e7220 */ /* 0x000fe20000400000 */
[C---:B------:R-:W-:Y:S01]  /*5910*/  SHF.L.U64.HI R23, R10.reuse, 0x8, R11 ;  /* 0x000000080a177819 */ /* 0x040fe2000001020b */
[----:B------:R-:W-:Y:S01]  /*5920*/  @P0 STG.E.U16 desc[UR36][R12.64], R56 ;  /* 0x000000380c000986 */ /* 0x000fe2000c101524 */
[----:B------:R-:W-:Y:S01]  /*5930*/  PRMT R14, R57, 0x7610, R14 ;  /* 0x00007610390e7816 */ /* 0x000fe2000000000e */
[----:B------:R-:W-:Y:S01]  /*5940*/  IMAD.SHL.U32 R57, R10, 0x100, RZ ;  /* 0x000001000a397824 */ /* 0x000fe200078e00ff */
[----:B------:R-:W-:Y:S01]  /*5950*/  IADD3 R8, P0, R7, R12, RZ ;  /* 0x0000000c07087210 */ /* 0x000fe20007f1e0ff */
[----:B------:R-:W-:Y:S01]  /*5960*/  FMUL R63, R63, R88 ;  /* 0x000000583f3f7220 */ /* 0x000fe20000400000 */
[----:B------:R-:W-:Y:S01]  /*5970*/  ISETP.GT.AND P3, PT, R4, 0x8, PT ;  /* 0x000000080400780c */ /* 0x000fe20003f64270 */
[--C-:B------:R-:W-:Y:S01]  /*5980*/  @P1 IMAD.MOV.U32 R10, RZ, RZ, R12.reuse ;  /* 0x000000ffff0a1224 */ /* 0x100fe200078e000c */
[----:B------:R-:W-:Y:S01]  /*5990*/  ISETP.GT.AND P2, PT, R3, 0x8, P5 ;  /* 0x000000080300780c */ /* 0x000fe20002f44270 */
[--C-:B------:R-:W-:Y:S01]  /*59a0*/  @P1 IMAD.MOV.U32 R11, RZ, RZ, R13.reuse ;  /* 0x000000ffff0b1224 */ /* 0x100fe200078e000d */
[----:B------:R-:W-:Y:S01]  /*59b0*/  F2FP.F16.F32.PACK_AB R58, RZ, R58 ;  /* 0x0000003aff3a723e */ /* 0x000fe200000000ff */
[----:B------:R-:W-:Y:S01]  /*59c0*/  IMAD.X R9, R5, 0x1, R13, P0 ;  /* 0x0000000105097824 */ /* 0x000fe200000e060d */
[----:B------:R-:W-:Y:S01]  /*59d0*/  F2FP.F16.F32.PACK_AB R59, RZ, R59 ;  /* 0x0000003bff3b723e */ /* 0x000fe200000000ff */
[----:B------:R-:W-:Y:S01]  /*59e0*/  FMUL R64, R64, R88 ;  /* 0x0000005840407220 */ /* 0x000fe20000400000 */
[----:B------:R0:W-:Y:S01]  /*59f0*/  @P1 STG.E.U16 desc[UR36][R10.64+0x2], R14 ;  /* 0x0000020e0a001986 */ /* 0x0001e2000c101524 */
[----:B------:R-:W-:Y:S01]  /*5a00*/  IADD3 R6, P0, P1, R57, R12, R7 ;  /* 0x0000000c39067210 */ /* 0x000fe2000791e007 */
[----:B------:R-:W-:Y:S01]  /*5a10*/  FMUL R65, R65, R88 ;  /* 0x0000005841417220 */ /* 0x000fe20000400000 */
[----:B------:R-:W-:Y:S01]  /*5a20*/  F2FP.F16.F32.PACK_AB R60, RZ, R60 ;  /* 0x0000003cff3c723e */ /* 0x000fe200000000ff */
[-C--:B------:R-:W-:Y:S01]  /*5a30*/  FMUL R66, R66, R88.reuse ;  /* 0x0000005842427220 */ /* 0x080fe20000400000 */
[----:B------:R-:W-:Y:S01]  /*5a40*/  IADD3.X R7, R23, R13, R5, P0, P1 ;  /* 0x0000000d17077210 */ /* 0x000fe200007e2405 */
[-C--:B------:R-:W-:Y:S01]  /*5a50*/  FMUL R67, R67, R88.reuse ;  /* 0x0000005843437220 */ /* 0x080fe20000400000 */
[C---:B------:R-:W-:Y:S01]  /*5a60*/  ISETP.GT.AND P0, PT, R3.reuse, RZ, P3 ;  /* 0x000000ff0300720c */ /* 0x040fe20001f04270 */
[----:B------:R-:W-:Y:S01]  /*5a70*/  @P2 STG.E.U16 desc[UR36][R8.64], R58 ;  /* 0x0000003a08002986 */ /* 0x000fe2000c101524 */
[----:B------:R-:W-:Y:S01]  /*5a80*/  ISETP.GT.AND P1, PT, R3, 0x8, P4 ;  /* 0x000000080300780c */ /* 0x000fe20002724270 */
[-C--:B------:R-:W-:Y:S01]  /*5a90*/  FMUL R68, R68, R88.reuse ;  /* 0x0000005844447220 */ /* 0x080fe20000400000 */
[----:B------:R-:W-:Y:S01]  /*5aa0*/  ISETP.GT.AND P2, PT, R4, 0x9, PT ;  /* 0x000000090400780c */ /* 0x000fe20003f44270 */
[-C--:B------:R-:W-:Y:S01]  /*5ab0*/  FMUL R69, R69, R88.reuse ;  /* 0x0000005845457220 */ /* 0x080fe20000400000 */
[----:B------:R-:W-:Y:S01]  /*5ac0*/  F2FP.F16.F32.PACK_AB R61, RZ, R61 ;  /* 0x0000003dff3d723e */ /* 0x000fe200000000ff */
[----:B------:R-:W-:Y:S01]  /*5ad0*/  FMUL R70, R70, R88 ;  /* 0x0000005846467220 */ /* 0x000fe20000400000 */
[----:B------:R-:W-:Y:S01]  /*5ae0*/  F2FP.F16.F32.PACK_AB R62, RZ, R62 ;  /* 0x0000003eff3e723e */ /* 0x000fe200000000ff */
[-C--:B------:R-:W-:Y:S01]  /*5af0*/  FMUL R71, R71, R88.reuse ;  /* 0x0000005847477220 */ /* 0x080fe20000400000 */
[----:B------:R-:W-:Y:S01]  /*5b00*/  F2FP.F16.F32.PACK_AB R63, RZ, R63 ;  /* 0x0000003fff3f723e */ /* 0x000fe200000000ff */
[----:B------:R-:W-:Y:S01]  /*5b10*/  FMUL R72, R72, R88 ;  /* 0x0000005848487220 */ /* 0x000fe20000400000 */
[----:B------:R-:W-:Y:S01]  /*5b20*/  F2FP.F16.F32.PACK_AB R64, RZ, R64 ;  /* 0x00000040ff40723e */ /* 0x000fe200000000ff */
[--C-:B0-----:R-:W-:Y:S01]  /*5b30*/  @P0 IMAD.MOV.U32 R10, RZ, RZ, R12.reuse ;  /* 0x000000ffff0a0224 */ /* 0x101fe200078e000c */
[----:B------:R-:W-:Y:S01]  /*5b40*/  F2FP.F16.F32.PACK_AB R65, RZ, R65 ;  /* 0x00000041ff41723e */ /* 0x000fe200000000ff */
[--C-:B------:R-:W-:Y:S01]  /*5b50*/  @P0 IMAD.MOV.U32 R11, RZ, RZ, R13.reuse ;  /* 0x000000ffff0b0224 */ /* 0x100fe200078e000d */
[----:B------:R-:W-:Y:S01]  /*5b60*/  @P1 STG.E.U16 desc[UR36][R8.64+0x2], R59 ;  /* 0x0000023b08001986 */ /* 0x000fe2000c101524 */
[----:B------:R-:W-:Y:S01]  /*5b70*/  ISETP.GT.AND P1, PT, R4, 0x11, PT ;  /* 0x000000110400780c */ /* 0x000fe20003f24270 */
[----:B------:R-:W-:Y:S01]  /*5b80*/  FMUL R73, R73, R88 ;  /* 0x0000005849497220 */ /* 0x000fe20000400000 */
[----:B------:R-:W-:Y:S01]  /*5b90*/  F2FP.F16.F32.PACK_AB R66, RZ, R66 ;  /* 0x00000042ff42723e */ /* 0x000fe200000000ff */
[----:B------:R0:W-:Y:S01]  /*5ba0*/  @P0 STG.E.U16 desc[UR36][R10.64+0x10], R60 ;  /* 0x0000103c0a000986 */ /* 0x0001e2000c101524 */
[----:B------:R-:W-:Y:S01]  /*5bb0*/  ISETP.GT.AND P0, PT, R3, RZ, P2 ;  /* 0x000000ff0300720c */ /* 0x000fe20001704270 */
        /* <DEDUP_REMOVED lines=15> */
[----:B------:R-:W-:Y:S01]  /*5cb0*/  F2FP.F16.F32.PACK_AB R74, RZ, R74 ;  /* 0x0000004aff4a723e */ /* 0x000fe200000000ff */
[-C--:B------:R-:W-:Y:S01]  /*5cc0*/  FMUL R80, R80, R88.reuse ;  /* 0x0000005850507220 */ /* 0x080fe20000400000 */
[----:B------:R-:W-:Y:S01]  /*5cd0*/  F2FP.F16.F32.PACK_AB R75, RZ, R75 ;  /* 0x0000004bff4b723e */ /* 0x000fe200000000ff */
[-C--:B------:R-:W-:Y:S01]  /*5ce0*/  FMUL R81, R81, R88.reuse ;  /* 0x0000005851517220 */ /* 0x080fe20000400000 */
[----:B------:R0:W-:Y:S01]  /*5cf0*/  @P0 STG.E.U16 desc[UR36][R10.64+0x12], R61 ;  /* 0x0000123d0a000986 */ /* 0x0001e2000c101524 */
[----:B------:R-:W-:Y:S01]  /*5d00*/  ISETP.GT.AND P0, PT, R3, 0x8, P3 ;  /* 0x000000080300780c */ /* 0x000fe20001f04270 */
[----:B------:R-:W-:Y:S01]  /*5d10*/  FMUL R82, R82, R88 ;  /* 0x0000005852527220 */ /* 0x000fe20000400000 */
[----:B------:R-:W-:Y:S01]  /*5d20*/  F2FP.F16.F32.PACK_AB R76, RZ, R76 ;  /* 0x0000004cff4c723e */ /* 0x000fe200000000ff */
        /* <DEDUP_REMOVED lines=10> */
[----:B------:R-:W-:Y:S01]  /*5dd0*/  @P0 STG.E.U16 desc[UR36][R8.64+0x10], R62 ;  /* 0x0000103e08000986 */ /* 0x000fe2000c101524 */
[----:B------:R-:W-:Y:S01]  /*5de0*/  ISETP.GT.AND P0, PT, R3, 0x8, P2 ;  /* 0x000000080300780c */ /* 0x000fe20001704270 */
[-C--:B------:R-:W-:Y:S01]  /*5df0*/  FMUL R24, R24, R88.reuse ;  /* 0x0000005818187220 */ /* 0x080fe20000400000 */
[C---:B------:R-:W-:Y:S01]  /*5e00*/  ISETP.GT.AND P2, PT, R4.reuse, 0x10, PT ;  /* 0x000000100400780c */ /* 0x040fe20003f44270 */
        /* <DEDUP_REMOVED lines=32> */
[----:B------:R-:W-:Y:S01]  /*6010*/  ISETP.GT.AND P0, PT, R3, RZ, P1 ;  /* 0x000000ff0300720c */ /* 0x000fe20000f04270 */
        /* <DEDUP_REMOVED lines=10> */
[----:B------:R-:W-:Y:S01]  /*60c0*/  FMUL R43, R43, R88 ;  /* 0x000000582b2b7220 */ /* 0x000fe20000400000 */
[----:B------:R-:W-:Y:S01]  /*60d0*/  F2FP.F16.F32.PACK_AB R35, RZ, R35 ;  /* 0x00000023ff23723e */ /* 0x000fe200000000ff */
[----:B0-----:R-:W-:Y:S01]  /*60e0*/  @P0 IMAD.MOV.U32 R10, RZ, RZ, R12 ;  /* 0x000000ffff0a0224 */ /* 0x001fe200078e000c */
[----:B------:R-:W-:Y:S01]  /*60f0*/  F2FP.F16.F32.PACK_AB R36, RZ, R36 ;  /* 0x00000024ff24723e */ /* 0x000fe200000000ff */
[----:B------:R-:W-:Y:S01]  /*6100*/  @P0 IMAD.MOV.U32 R11, RZ, RZ, R13 ;  /* 0x000000ffff0b0224 */ /* 0x000fe200078e000d */
[----:B------:R-:W-:Y:S01]  /*6110*/  F2FP.F16.F32.PACK_AB R37, RZ, R37 ;  /* 0x00000025ff25723e */ /* 0x000fe200000000ff */
[----:B------:R-:W-:Y:S01]  /*6120*/  FMUL R44, R44, R88 ;  /* 0x000000582c2c7220 */ /* 0x000fe20000400000 */
[----:B------:R-:W-:Y:S01]  /*6130*/  F2FP.F16.F32.PACK_AB R38, RZ, R38 ;  /* 0x00000026ff26723e */ /* 0x000fe200000000ff */
[-C--:B------:R-:W-:Y:S01]  /*6140*/  FMUL R45, R45, R88.reuse ;  /* 0x000000582d2d7220 */ /* 0x080fe20000400000 */
[----:B------:R0:W-:Y:S01]  /*6150*/  @P0 STG.E.U16 desc[UR36][R10.64+0x22], R65 ;  /* 0x000022410a000986 */ /* 0x0001e2000c101524 */
        /* <DEDUP_REMOVED lines=13> */
[----:B------:R-:W-:Y:S01]  /*6230*/  @P0 STG.E.U16 desc[UR36][R8.64+0x20], R66 ;  /* 0x0000204208000986 */ /* 0x000fe2000c101524 */
[----:B------:R-:W-:Y:S01]  /*6240*/  ISETP.GT.AND P0, PT, R3, 0x8, P1 ;  /* 0x000000080300780c */ /* 0x000fe20000f04270 */
[-C--:B------:R-:W-:Y:S01]  /*6250*/  FMUL R52, R52, R88.reuse ;  /* 0x0000005834347220 */ /* 0x080fe20000400000 */
[----:B------:R-:W-:Y:S01]  /*6260*/  ISETP.GT.AND P1, PT, R4, 0x19, PT ;  /* 0x000000190400780c */ /* 0x000fe20003f24270 */
[----:B------:R-:W-:Y:S01]  /*6270*/  FMUL R53, R53, R88 ;  /* 0x0000005835357220 */ /* 0x000fe20000400000 */
[----:B------:R-:W-:Y:S01]  /*6280*/  F2FP.F16.F32.PACK_AB R44, RZ, R44 ;  /* 0x0000002cff2c723e */ /* 0x000fe200000000ff */
[-C--:B------:R-:W-:Y:S01]  /*6290*/  FMUL R54, R54, R88.reuse ;  /* 0x0000005836367220 */ /* 0x080fe20000400000 */
[----:B------:R-:W-:Y:S01]  /*62a0*/  F2FP.F16.F32.PACK_AB R45, RZ, R45 ;  /* 0x0000002dff2d723e */ /* 0x000fe200000000ff */
[----:B------:R-:W-:Y:S01]  /*62b0*/  FMUL R55, R55, R88 ;  /* 0x0000005837377220 */ /* 0x000fe20000400000 */
[----:B------:R-:W-:-:S02]  /*62c0*/  F2FP.F16.F32.PACK_AB R46, RZ, R46 ;  /* 0x0000002eff2e723e */ /* 0x000fc400000000ff */
[----:B------:R-:W-:Y:S02]  /*62d0*/  F2FP.F16.F32.PACK_AB R47, RZ, R47 ;  /* 0x0000002fff2f723e */ /* 0x000fe400000000ff */
[----:B------:R-:W-:Y:S01]  /*62e0*/  F2FP.F16.F32.PACK_AB R48, RZ, R48 ;  /* 0x00000030ff30723e */ /* 0x000fe200000000ff */
[----:B------:R-:W-:Y:S01]  /*62f0*/  @P0 STG.E.U16 desc[UR36][R8.64+0x22], R67 ;  /* 0x0000224308000986 */ /* 0x000fe2000c101524 */
[----:B------:R-:W-:Y:S02]  /*6300*/  ISETP.GT.AND P0, PT, R3, RZ, P2 ;  /* 0x000000ff0300720c */ /* 0x000fe40001704270 */
[----:B------:R-:W-:Y:S02]  /*6310*/  F2FP.F16.F32.PACK_AB R49, RZ, R49 ;  /* 0x00000031ff31723e */ /* 0x000fe400000000ff */
[----:B------:R-:W-:Y:S02]  /*6320*/  F2FP.F16.F32.PACK_AB R50, RZ, R50 ;  /* 0x00000032ff32723e */ /* 0x000fe400000000ff */
[----:B------:R-:W-:-:S02]  /*6330*/  F2FP.F16.F32.PACK_AB R51, RZ, R51 ;  /* 0x00000033ff33723e */ /* 0x000fc400000000ff */
[----:B------:R-:W-:Y:S02]  /*6340*/  F2FP.F16.F32.PACK_AB R52, RZ, R52 ;  /* 0x00000034ff34723e */ /* 0x000fe400000000ff */
[----:B------:R-:W-:Y:S02]  /*6350*/  F2FP.F16.F32.PACK_AB R53, RZ, R53 ;  /* 0x00000035ff35723e */ /* 0x000fe400000000ff */
[----:B------:R-:W-:Y:S01]  /*6360*/  F2FP.F16.F32.PACK_AB R54, RZ, R54 ;  /* 0x00000036ff36723e */ /* 0x000fe200000000ff */
[----:B0-----:R-:W-:Y:S01]  /*6370*/  @P0 IMAD.MOV.U32 R10, RZ, RZ, R12 ;  /* 0x000000ffff0a0224 */ /* 0x001fe200078e000c */
[----:B------:R-:W-:Y:S01]  /*6380*/  F2FP.F16.F32.PACK_AB R55, RZ, R55 ;  /* 0x00000037ff37723e */ /* 0x000fe200000000ff */
[----:B------:R-:W-:-:S05]  /*6390*/  @P0 IMAD.MOV.U32 R11, RZ, RZ, R13 ;  /* 0x000000ffff0b0224 */ /* 0x000fca00078e000d */
[----:B------:R0:W-:Y:S01]  /*63a0*/  @P0 STG.E.U16 desc[UR36][R10.64+0x30], R68 ;  /* 0x000030440a000986 */ /* 0x0001e2000c101524 */
[----:B------:R-:W-:-:S13]  /*63b0*/  ISETP.GT.AND P0, PT, R3, RZ, P1 ;  /* 0x000000ff0300720c */ /* 0x000fda0000f04270 */
[----:B0-----:R-:W-:Y:S02]  /*63c0*/  @P0 IMAD.MOV.U32 R10, RZ, RZ, R12 ;  /* 0x000000ffff0a0224 */ /* 0x001fe400078e000c */
[----:B------:R-:W-:-:S05]  /*63d0*/  @P0 IMAD.MOV.U32 R11, RZ, RZ, R13 ;  /* 0x000000ffff0b0224 */ /* 0x000fca00078e000d */
[----:B------:R0:W-:Y:S01]  /*63e0*/  @P0 STG.E.U16 desc[UR36][R10.64+0x32], R69 ;  /* 0x000032450a000986 */ /* 0x0001e2000c101524 */
[----:B------:R-:W-:Y:S02]  /*63f0*/  ISETP.GT.AND P0, PT, R3, 0x8, P2 ;  /* 0x000000080300780c */ /* 0x000fe40001704270 */
[----:B------:R-:W-:-:S11]  /*6400*/  ISETP.GT.AND P2, PT, R4, 0x20, PT ;  /* 0x000000200400780c */ /* 0x000fd60003f44270 */
[----:B------:R-:W-:Y:S01]  /*6410*/  @P0 STG.E.U16 desc[UR36][R8.64+0x30], R70 ;  /* 0x0000304608000986 */ /* 0x000fe2000c101524 */
[----:B------:R-:W-:Y:S02]  /*6420*/  ISETP.GT.AND P0, PT, R3, 0x8, P1 ;  /* 0x000000080300780c */ /* 0x000fe40000f04270 */
[----:B------:R-:W-:-:S11]  /*6430*/  ISETP.GT.AND P1, PT, R4, 0x21, PT ;  /* 0x000000210400780c */ /* 0x000fd60003f24270 */
[----:B------:R-:W-:Y:S01]  /*6440*/  @P0 STG.E.U16 desc[UR36][R8.64+0x32], R71 ;  /* 0x0000324708000986 */ /* 0x000fe2000c101524 */
[----:B------:R-:W-:-:S13]  /*6450*/  ISETP.GT.AND P0, PT, R3, RZ, P2 ;  /* 0x000000ff0300720c */ /* 0x000fda0001704270 */
[----:B0-----:R-:W-:Y:S02]  /*6460*/  @P0 IMAD.MOV.U32 R10, RZ, RZ, R12 ;  /* 0x000000ffff0a0224 */ /* 0x001fe400078e000c */
        /* <DEDUP_REMOVED lines=20> */
[----:B------:R-:W-:-:S13]  /*65b0*/  ISETP.GT.AND P0, PT, R3, 0x8, P1 ;  /* 0x000000080300780c */ /* 0x000fda0000f04270 */
[----:B------:R-:W-:Y:S01]  /*65c0*/  @P0 STG.E.U16 desc[UR36][R8.64+0x50], R78 ;  /* 0x0000504e08000986 */ /* 0x000fe2000c101524 */
[----:B------:R-:W-:-:S13]  /*65d0*/  ISETP.GT.AND P0, PT, R3, 0x8, P4 ;  /* 0x000000080300780c */ /* 0x000fda0002704270 */
[----:B------:R-:W-:Y:S01]  /*65e0*/  @P0 STG.E.U16 desc[UR36][R8.64+0x52], R79 ;  /* 0x0000524f08000986 */ /* 0x000fe2000c101524 */
[----:B------:R-:W-:-:S04]  /*65f0*/  ISETP.GT.AND P0, PT, R4, 0x30, PT ;  /* 0x000000300400780c */ /* 0x000fc80003f04270 */
        /* <DEDUP_REMOVED lines=12> */
[----:B------:R-:W-:-:S05]  /*66c0*/  IADD3 R14, P1, R57, R8, RZ ;  /* 0x00000008390e7210 */ /* 0x000fca0007f3e0ff */
[----:B------:R-:W-:Y:S01]  /*66d0*/  IMAD.X R15, R23, 0x1, R9, P1 ;  /* 0x00000001170f7824 */ /* 0x000fe200008e0609 */
[----:B------:R-:W-:-:S13]  /*66e0*/  ISETP.GT.AND P1, PT, R3, RZ, P2 ;  /* 0x000000ff0300720c */ /* 0x000fda0001724270 */
[----:B------:R-:W-:Y:S01]  /*66f0*/  @P1 STG.E.U16 desc[UR36][R12.64+0x70], R84 ;  /* 0x000070540c001986 */ /* 0x000fe2000c101524 */
[----:B------:R-:W-:-:S05]  /*6700*/  IADD3 R20, P1, R57, R8, RZ ;  /* 0x0000000839147210 */ /* 0x000fca0007f3e0ff */
[----:B------:R-:W-:Y:S01]  /*6710*/  IMAD.X R21, R23, 0x1, R9, P1 ;  /* 0x0000000117157824 */ /* 0x000fe200008e0609 */
[----:B0-----:R-:W-:-:S05]  /*6720*/  IADD3 R10, P1, R57, R12, RZ ;  /* 0x0000000c390a7210 */ /* 0x001fca0007f3e0ff */
[----:B------:R-:W-:Y:S01]  /*6730*/  IMAD.X R11, R23, 0x1, R13, P1 ;  /* 0x00000001170b7824 */ /* 0x000fe200008e060d */
[----:B------:R-:W-:-:S04]  /*6740*/  ISETP.GT.AND P1, PT, R4, 0x39, PT ;  /* 0x000000390400780c */ /* 0x000fc80003f24270 */
[----:B------:R-:W-:-:S13]  /*6750*/  ISETP.GT.AND P6, PT, R3, RZ, P1 ;  /* 0x000000ff0300720c */ /* 0x000fda0000fc4270 */
[----:B------:R-:W-:Y:S01]  /*6760*/  @P6 STG.E.U16 desc[UR36][R12.64+0x72], R85 ;  /* 0x000072550c006986 */ /* 0x000fe2000c101524 */
[----:B------:R-:W-:-:S13]  /*6770*/  ISETP.GT.AND P6, PT, R3, 0x8, P2 ;  /* 0x000000080300780c */ /* 0x000fda00017c4270 */
[----:B------:R-:W-:Y:S01]  /*6780*/  @P6 STG.E.U16 desc[UR36][R8.64+0x70], R86 ;  /* 0x0000705608006986 */ /* 0x000fe2000c101524 */
[----:B------:R-:W-:-:S13]  /*6790*/  ISETP.GT.AND P6, PT, R3, 0x8, P1 ;  /* 0x000000080300780c */ /* 0x000fda0000fc4270 */
[----:B------:R0:W-:Y:S01]  /*67a0*/  @P6 STG.E.U16 desc[UR36][R8.64+0x72], R87 ;  /* 0x0000725708006986 */ /* 0x0001e2000c101524 */
[C---:B------:R-:W-:Y:S02]  /*67b0*/  ISETP.GT.AND P6, PT, R3.reuse, 0x80, P5 ;  /* 0x000000800300780c */ /* 0x040fe40002fc4270 */
[----:B------:R-:W-:-:S11]  /*67c0*/  ISETP.GT.AND P5, PT, R3, 0x88, P5 ;  /* 0x000000880300780c */ /* 0x000fd60002fa4270 */
[----:B------:R-:W-:Y:S01]  /*67d0*/  @P6 STG.E.U16 desc[UR36][R10.64], R24 ;  /* 0x000000180a006986 */ /* 0x000fe2000c101524 */
[----:B------:R-:W-:-:S04]  /*67e0*/  ISETP.GT.AND P6, PT, R4, 0x1, PT ;  /* 0x000000010400780c */ /* 0x000fc80003fc4270 */
[----:B------:R-:W-:-:S13]  /*67f0*/  ISETP.GT.AND P6, PT, R3, 0x80, P6 ;  /* 0x000000800300780c */ /* 0x000fda00037c4270 */
[----:B0-----:R-:W-:Y:S02]  /*6800*/  @P6 IMAD.MOV.U32 R8, RZ, RZ, R10 ;  /* 0x000000ffff086224 */ /* 0x001fe400078e000a */
[----:B------:R-:W-:-:S05]  /*6810*/  @P6 IMAD.MOV.U32 R9, RZ, RZ, R11 ;  /* 0x000000ffff096224 */ /* 0x000fca00078e000b */
[----:B------:R0:W-:Y:S01]  /*6820*/  @P6 STG.E.U16 desc[UR36][R8.64+0x2], R25 ;  /* 0x0000021908006986 */ /* 0x0001e2000c101524 */
[----:B------:R-:W-:-:S03]  /*6830*/  ISETP.GT.AND P6, PT, R4, 0x1, PT ;  /* 0x000000010400780c */ /* 0x000fc60003fc4270 */
[----:B------:R-:W-:Y:S01]  /*6840*/  @P5 STG.E.U16 desc[UR36][R14.64], R26 ;  /* 0x0000001a0e005986 */ /* 0x000fe2000c101524 */
[----:B------:R-:W-:Y:S02]  /*6850*/  ISETP.GT.AND P5, PT, R3, 0x88, P6 ;  /* 0x000000880300780c */ /* 0x000fe400037a4270 */
[----:B------:R-:W-:-:S11]  /*6860*/  ISETP.GT.AND P6, PT, R4, 0x8, PT ;  /* 0x000000080400780c */ /* 0x000fd60003fc4270 */
[----:B------:R-:W-:Y:S01]  /*6870*/  @P5 STG.E.U16 desc[UR36][R20.64+0x2], R27 ;  /* 0x0000021b14005986 */ /* 0x000fe2000c101524 */
[----:B------:R-:W-:Y:S02]  /*6880*/  ISETP.GT.AND P5, PT, R3, 0x80, P6 ;  /* 0x000000800300780c */ /* 0x000fe400037a4270 */
[----:B------:R-:W-:-:S11]  /*6890*/  ISETP.GT.AND P6, PT, R4, 0x9, PT ;  /* 0x000000090400780c */ /* 0x000fd60003fc4270 */
[----:B0-----:R-:W-:Y:S02]  /*68a0*/  @P5 IMAD.MOV.U32 R8, RZ, RZ, R10 ;  /* 0x000000ffff085224 */ /* 0x001fe400078e000a */
[----:B------:R-:W-:-:S05]  /*68b0*/  @P5 IMAD.MOV.U32 R9, RZ, RZ, R11 ;  /* 0x000000ffff095224 */ /* 0x000fca00078e000b */
[----:B------:R0:W-:Y:S01]  /*68c0*/  @P5 STG.E.U16 desc[UR36][R8.64+0x10], R28 ;  /* 0x0000101c08005986 */ /* 0x0001e2000c101524 */
[----:B------:R-:W-:-:S13]  /*68d0*/  ISETP.GT.AND P5, PT, R3, 0x80, P6 ;  /* 0x000000800300780c */ /* 0x000fda00037a4270 */
[----:B0-----:R-:W-:Y:S02]  /*68e0*/  @P5 IMAD.MOV.U32 R8, RZ, RZ, R10 ;  /* 0x000000ffff085224 */ /* 0x001fe400078e000a */
[----:B------:R-:W-:-:S05]  /*68f0*/  @P5 IMAD.MOV.U32 R9, RZ, RZ, R11 ;  /* 0x000000ffff095224 */ /* 0x000fca00078e000b */
[----:B------:R0:W-:Y:S01]  /*6900*/  @P5 STG.E.U16 desc[UR36][R8.64+0x12], R29 ;  /* 0x0000121d08005986 */ /* 0x0001e2000c101524 */
[----:B------:R-:W-:-:S04]  /*6910*/  ISETP.GT.AND P5, PT, R4, 0x8, PT ;  /* 0x000000080400780c */ /* 0x000fc80003fa4270 */
[----:B------:R-:W-:-:S13]  /*6920*/  ISETP.GT.AND P5, PT, R3, 0x88, P5 ;  /* 0x000000880300780c */ /* 0x000fda0002fa4270 */
        /* <DEDUP_REMOVED lines=42> */
[----:B------:R-:W-:Y:S01]  /*6bd0*/  @P5 STG.E.U16 desc[UR36][R8.64+0x42], R41 ;  /* 0x0000422908005986 */ /* 0x000fe2000c101524 */
[----:B------:R-:W-:-:S04]  /*6be0*/  ISETP.GT.AND P5, PT, R4, 0x20, PT ;  /* 0x000000200400780c */ /* 0x000fc80003fa4270 */
[----:B------:R-:W-:-:S13]  /*6bf0*/  ISETP.GT.AND P5, PT, R3, 0x88, P5 ;  /* 0x000000880300780c */ /* 0x000fda0002fa4270 */
[----:B------:R-:W-:Y:S01]  /*6c00*/  @P5 STG.E.U16 desc[UR36][R6.64+0x40], R42 ;  /* 0x0000402a06005986 */ /* 0x000fe2000c101524 */
[----:B------:R-:W-:Y:S02]  /*6c10*/  ISETP.GT.AND P5, PT, R3, 0x88, P6 ;  /* 0x000000880300780c */ /* 0x000fe400037a4270 */
[----:B------:R-:W-:-:S11]  /*6c20*/  ISETP.GT.AND P6, PT, R4, 0x28, PT ;  /* 0x000000280400780c */ /* 0x000fd60003fc4270 */
[----:B------:R-:W-:Y:S01]  /*6c30*/  @P5 STG.E.U16 desc[UR36][R6.64+0x42], R43 ;  /* 0x0000422b06005986 */ /* 0x000fe2000c101524 */
[----:B------:R-:W-:-:S13]  /*6c40*/  ISETP.GT.AND P5, PT, R3, 0x80, P6 ;  /* 0x000000800300780c */ /* 0x000fda00037a4270 */
[----:B------:R-:W-:Y:S02]  /*6c50*/  @P5 IMAD.MOV.U32 R4, RZ, RZ, R10 ;  /* 0x000000ffff045224 */ /* 0x000fe400078e000a */
[----:B------:R-:W-:-:S05]  /*6c60*/  @P5 IMAD.MOV.U32 R5, RZ, RZ, R11 ;  /* 0x000000ffff055224 */ /* 0x000fca00078e000b */
[----:B------:R0:W-:Y:S01]  /*6c70*/  @P5 STG.E.U16 desc[UR36][R4.64+0x50], R44 ;  /* 0x0000502c04005986 */ /* 0x0001e2000c101524 */
[C---:B------:R-:W-:Y:S02]  /*6c80*/  ISETP.GT.AND P5, PT, R3.reuse, 0x80, P4 ;  /* 0x000000800300780c */ /* 0x040fe400027a4270 */
[----:B------:R-:W-:-:S11]  /*6c90*/  ISETP.GT.AND P4, PT, R3, 0x88, P4 ;  /* 0x000000880300780c */ /* 0x000fd60002784270 */
[----:B0-----:R-:W-:Y:S02]  /*6ca0*/  @P5 IMAD.MOV.U32 R4, RZ, RZ, R10 ;  /* 0x000000ffff045224 */ /* 0x001fe400078e000a */
[----:B------:R-:W-:-:S05]  /*6cb0*/  @P5 IMAD.MOV.U32 R5, RZ, RZ, R11 ;  /* 0x000000ffff055224 */ /* 0x000fca00078e000b */
[----:B------:R0:W-:Y:S01]  /*6cc0*/  @P5 STG.E.U16 desc[UR36][R4.64+0x52], R45 ;  /* 0x0000522d04005986 */ /* 0x0001e2000c101524 */
[----:B------:R-:W-:-:S13]  /*6cd0*/  ISETP.GT.AND P5, PT, R3, 0x88, P6 ;  /* 0x000000880300780c */ /* 0x000fda00037a4270 */
[----:B0-----:R-:W-:Y:S02]  /*6ce0*/  @P5 IMAD.MOV.U32 R4, RZ, RZ, R6 ;  /* 0x000000ffff045224 */ /* 0x001fe400078e0006 */
[----:B------:R-:W-:-:S05]  /*6cf0*/  @P5 IMAD.MOV.U32 R5, RZ, RZ, R7 ;  /* 0x000000ffff055224 */ /* 0x000fca00078e0007 */
[----:B------:R0:W-:Y:S02]  /*6d00*/  @P5 STG.E.U16 desc[UR36][R4.64+0x50], R46 ;  /* 0x0000502e04005986 */ /* 0x0001e4000c101524 */
[----:B0-----:R-:W-:Y:S02]  /*6d10*/  @P4 IMAD.MOV.U32 R4, RZ, RZ, R6 ;  /* 0x000000ffff044224 */ /* 0x001fe400078e0006 */
[----:B------:R-:W-:-:S05]  /*6d20*/  @P4 IMAD.MOV.U32 R5, RZ, RZ, R7 ;  /* 0x000000ffff054224 */ /* 0x000fca00078e0007 */
[----:B------:R0:W-:Y:S01]  /*6d30*/  @P4 STG.E.U16 desc[UR36][R4.64+0x52], R47 ;  /* 0x0000522f04004986 */ /* 0x0001e2000c101524 */
[C---:B------:R-:W-:Y:S02]  /*6d40*/  ISETP.GT.AND P4, PT, R3.reuse, 0x80, P0 ;  /* 0x000000800300780c */ /* 0x040fe40000784270 */
[----:B------:R-:W-:-:S11]  /*6d50*/  ISETP.GT.AND P0, PT, R3, 0x88, P0 ;  /* 0x000000880300780c */ /* 0x000fd60000704270 */
        /* <DEDUP_REMOVED lines=9> */
[----:B------:R-:W-:Y:S01]  /*6df0*/  ISETP.GT.AND P2, PT, R3, 0x88, P2 ;  /* 0x000000880300780c */ /* 0x000fe20001744270 */
[----:B0-----:R-:W-:Y:S02]  /*6e00*/  @P0 IMAD.MOV.U32 R4, RZ, RZ, R6 ;  /* 0x000000ffff040224 */ /* 0x001fe400078e0006 */
[----:B------:R-:W-:-:S05]  /*6e10*/  @P0 IMAD.MOV.U32 R5, RZ, RZ, R7 ;  /* 0x000000ffff050224 */ /* 0x000fca00078e0007 */
[----:B------:R0:W-:Y:S01]  /*6e20*/  @P0 STG.E.U16 desc[UR36][R4.64+0x60], R50 ;  /* 0x0000603204000986 */ /* 0x0001e2000c101524 */
[C---:B------:R-:W-:Y:S02]  /*6e30*/  ISETP.GT.AND P0, PT, R3.reuse, 0x80, P1 ;  /* 0x000000800300780c */ /* 0x040fe40000f04270 */
[----:B------:R-:W-:Y:S01]  /*6e40*/  ISETP.GT.AND P1, PT, R3, 0x88, P1 ;  /* 0x000000880300780c */ /* 0x000fe20000f24270 */
[----:B0-----:R-:W-:Y:S02]  /*6e50*/  @P3 IMAD.MOV.U32 R4, RZ, RZ, R6 ;  /* 0x000000ffff043224 */ /* 0x001fe400078e0006 */
[----:B------:R-:W-:-:S05]  /*6e60*/  @P3 IMAD.MOV.U32 R5, RZ, RZ, R7 ;  /* 0x000000ffff053224 */ /* 0x000fca00078e0007 */
[----:B------:R0:W-:Y:S02]  /*6e70*/  @P3 STG.E.U16 desc[UR36][R4.64+0x62], R51 ;  /* 0x0000623304003986 */ /* 0x0001e4000c101524 */
[----:B0-----:R-:W-:Y:S02]  /*6e80*/  @P4 IMAD.MOV.U32 R4, RZ, RZ, R10 ;  /* 0x000000ffff044224 */ /* 0x001fe400078e000a */
[----:B------:R-:W-:-:S05]  /*6e90*/  @P4 IMAD.MOV.U32 R5, RZ, RZ, R11 ;  /* 0x000000ffff054224 */ /* 0x000fca00078e000b */
[----:B------:R0:W-:Y:S04]  /*6ea0*/  @P4 STG.E.U16 desc[UR36][R4.64+0x70], R52 ;  /* 0x0000703404004986 */ /* 0x0001e8000c101524 */
[----:B------:R1:W-:Y:S01]  /*6eb0*/  @P0 STG.E.U16 desc[UR36][R10.64+0x72], R53 ;  /* 0x000072350a000986 */ /* 0x0003e2000c101524 */
[----:B0-----:R-:W-:Y:S02]  /*6ec0*/  @P2 IMAD.MOV.U32 R4, RZ, RZ, R6 ;  /* 0x000000ffff042224 */ /* 0x001fe400078e0006 */
[----:B------:R-:W-:-:S05]  /*6ed0*/  @P2 IMAD.MOV.U32 R5, RZ, RZ, R7 ;  /* 0x000000ffff052224 */ /* 0x000fca00078e0007 */
[----:B------:R1:W-:Y:S04]  /*6ee0*/  @P2 STG.E.U16 desc[UR36][R4.64+0x70], R54 ;  /* 0x0000703604002986 */ /* 0x0003e8000c101524 */
[----:B------:R1:W-:Y:S02]  /*6ef0*/  @P1 STG.E.U16 desc[UR36][R6.64+0x72], R55 ;  /* 0x0000723706001986 */ /* 0x0003e4000c101524 */
.L_x_158:
[----:B------:R-:W-:Y:S05]  /*6f00*/  BSYNC B0 ;  /* 0x0000000000007941 */ /* 0x000fea0003800000 */
.L_x_34:
[----:B------:R-:W-:Y:S01]  /*6f10*/  ULDC UR4, c[0x0][0xc] ;  /* 0x0000030000047ab9 */ /* 0x000fe20000000800 */
[----:B------:R-:W-:Y:S01]  /*6f20*/  ULDC UR5, c[0x0][0x10] ;  /* 0x0000040000057ab9 */ /* 0x000fe20000000800 */
[----:B------:R-:W2:Y:S01]  /*6f30*/  LDC R3, c[0x0][0x14] ;  /* 0x00000500ff037b82 */ /* 0x000ea20000000800 */
[----:B------:R-:W-:Y:S01]  /*6f40*/  UIMAD.WIDE.U32 UR4, UR4, UR5, URZ ;  /* 0x00000005040472a5 */ /* 0x000fe2000f8e003f */
[----:B------:R-:W-:Y:S02]  /*6f50*/  IMAD.MOV.U32 R90, RZ, RZ, -0x1 ;  /* 0xffffffffff5a7424 */ /* 0x000fe400078e00ff */
[----:B------:R-:W-:-:S03]  /*6f60*/  IMAD.MOV.U32 R23, RZ, RZ, -0x1 ;  /* 0xffffffffff177424 */ /* 0x000fc600078e00ff */
[----:B--2---:R-:W-:-:S04]  /*6f70*/  IMAD.WIDE.U32 R16, R3, UR4, R16 ;  /* 0x0000000403107c25 */ /* 0x004fc8000f8e0010 */
[----:B------:R-:W-:Y:S01]  /*6f80*/  IMAD R3, R3, UR5, RZ ;  /* 0x0000000503037c24 */ /* 0x000fe2000f8e02ff */
[----:B------:R-:W-:Y:S02]  /*6f90*/  ULDC.64 UR4, c[0x0][0x650] ;  /* 0x0001940000047ab9 */ /* 0x000fe40000000a00 */
[----:B------:R-:W-:Y:S01]  /*6fa0*/  ISETP.GE.U32.AND P0, PT, R16, UR4, PT ;  /* 0x0000000410007c0c */ /* 0x000fe2000bf06070 */
[--C-:B------:R-:W-:Y:S01]  /*6fb0*/  IMAD.IADD R17, R17, 0x1, R3.reuse ;  /* 0x0000000111117824 */ /* 0x100fe200078e0203 */
[----:B------:R-:W-:-:S04]  /*6fc0*/  PRMT R3, RZ, 0x7610, R3 ;  /* 0x00007610ff037816 */ /* 0x000fc80000000003 */
[----:B------:R-:W-:-:S13]  /*6fd0*/  ISETP.GE.U32.AND.EX P0, PT, R17, UR5, PT, P0 ;  /* 0x0000000511007c0c */ /* 0x000fda000bf06100 */
[----:B------:R-:W-:Y:S05]  /*6fe0*/  @P0 BRA `(.L_x_159) ;  /* 0x0000000400640947 */ /* 0x000fea0003800000 */
[----:B0-----:R-:W0:Y:S01]  /*6ff0*/  S2R R12, SR_CTAID.X ;  /* 0x00000000000c7919 */ /* 0x001e220000002500 */
[----:B-1----:R-:W1:Y:S01]  /*7000*/  LDC.64 R10, c[0x0][0x628] ;  /* 0x00018a00ff0a7b82 */ /* 0x002e620000000a00 */
[----:B------:R-:W-:Y:S01]  /*7010*/  ULDC UR4, c[0x0][0x150] ;  /* 0x0000540000047ab9 */ /* 0x000fe20000000800 */
[----:B------:R-:W-:Y:S01]  /*7020*/  IMAD.MOV.U32 R8, RZ, RZ, R16 ;  /* 0x000000ffff087224 */ /* 0x000fe200078e0010 */
[----:B------:R-:W2:Y:S01]  /*7030*/  S2R R24, SR_CTAID.Y ;  /* 0x0000000000187919 */ /* 0x000ea20000002600 */
[----:B------:R-:W-:-:S04]  /*7040*/  IMAD.MOV.U32 R9, RZ, RZ, R17 ;  /* 0x000000ffff097224 */ /* 0x000fc800078e0011 */
[----:B------:R-:W2:Y:S08]  /*7050*/  LDC R21, c[0x0][0x144] ;  /* 0x00005100ff157b82 */ /* 0x000eb00000000800 */
[----:B------:R-:W2:Y:S08]  /*7060*/  LDC R0, c[0x0][0x630] ;  /* 0x00018c00ff007b82 */ /* 0x000eb00000000800 */
[----:B------:R-:W2:Y:S01]  /*7070*/  LDC.64 R14, c[0x0][0x620] ;  /* 0x00018800ff0e7b82 */ /* 0x000ea20000000a00 */
[----:B-1----:R-:W-:-:S04]  /*7080*/  ISETP.NE.U32.AND P0, PT, R10, RZ, PT ;  /* 0x000000ff0a00720c */ /* 0x002fc80003f05070 */
[----:B------:R-:W-:Y:S02]  /*7090*/  ISETP.NE.AND.EX P0, PT, R11, RZ, PT, P0 ;  /* 0x000000ff0b00720c */ /* 0x000fe40003f05300 */
[----:B0-----:R-:W-:-:S05]  /*70a0*/  I2FP.F32.U32 R3, R12 ;  /* 0x0000000c00037245 */ /* 0x001fca0000201000 */
[----:B------:R-:W-:-:S04]  /*70b0*/  FMUL R3, R3, UR4 ;  /* 0x0000000403037c20 */ /* 0x000fc80008400000 */
[----:B------:R0:W1:Y:S02]  /*70c0*/  F2I.U32.TRUNC.NTZ R20, R3 ;  /* 0x0000000300147305 */ /* 0x000064000020f000 */
[----:B------:R-:W-:Y:S05]  /*70d0*/  @!P0 BRA `(.L_x_160) ;  /* 0x0000000000288947 */ /* 0x000fea0003800000 */
[----:B0-----:R-:W0:Y:S02]  /*70e0*/  LDC R3, c[0x0][0x634] ;  /* 0x00018d00ff037b82 */ /* 0x001e240000000800 */
        /* <DEDUP_REMOVED lines=9> */
.L_x_160:
[----:B------:R-:W3:Y:S01]  /*7180*/  LDC.64 R28, c[0x0][0x640] ;  /* 0x00019000ff1c7b82 */ /* 0x000ee20000000a00 */
[-CC-:B--2---:R-:W-:Y:S01]  /*7190*/  SHF.R.U64 R23, R8, R0.reuse, R9.reuse ;  /* 0x0000000008177219 */ /* 0x184fe20000001209 */
[----:B-1----:R-:W-:Y:S01]  /*71a0*/  IMAD.MOV R20, RZ, RZ, -R20 ;  /* 0x000000ffff147224 */ /* 0x002fe200078e0a14 */
[----:B------:R-:W-:Y:S01]  /*71b0*/  SHF.R.U32.HI R0, RZ, R0, R9 ;  /* 0x00000000ff007219 */ /* 0x000fe20000011609 */
[----:B------:R-:W-:Y:S01]  /*71c0*/  ULDC UR4, c[0x0][0x154] ;  /* 0x0000550000047ab9 */ /* 0x000fe20000000800 */
[----:B0-----:R-:W-:Y:S01]  /*71d0*/  IADD3 R3, P0, RZ, -R23, RZ ;  /* 0x80000017ff037210 */ /* 0x001fe20007f1e0ff */
[----:B------:R-:W-:Y:S02]  /*71e0*/  IMAD R21, R21, R20, R12 ;  /* 0x0000001415157224 */ /* 0x000fe400078e020c */
[----:B------:R-:W0:Y:S01]  /*71f0*/  LDC R6, c[0x0][0x618] ;  /* 0x00018600ff067b82 */ /* 0x000e220000000800 */
[----:B------:R-:W-:Y:S02]  /*7200*/  IMAD.MOV.U32 R7, RZ, RZ, 0x1 ;  /* 0x00000001ff077424 */ /* 0x000fe400078e00ff */
[----:B------:R-:W-:-:S04]  /*7210*/  IMAD.X R5, RZ, RZ, ~R0, P0 ;  /* 0x000000ffff057224 */ /* 0x000fc800000e0e00 */
[-C--:B------:R-:W-:Y:S01]  /*7220*/  IMAD R0, R5, R14.reuse, RZ ;  /* 0x0000000e05007224 */ /* 0x080fe200078e02ff */
[----:B------:R-:W1:Y:S01]  /*7230*/  LDC R8, c[0x0][0x608] ;  /* 0x00018200ff087b82 */ /* 0x000e620000000800 */
[----:B------:R-:W-:-:S04]  /*7240*/  IMAD.WIDE.U32 R4, R3, R14, R16 ;  /* 0x0000000e03047225 */ /* 0x000fc800078e0010 */
[----:B------:R-:W-:Y:S01]  /*7250*/  IMAD R3, R3, R15, R0 ;  /* 0x0000000f03037224 */ /* 0x000fe200078e0200 */
[----:B------:R-:W-:Y:S02]  /*7260*/  I2FP.F32.U32 R0, R24 ;  /* 0x0000001800007245 */ /* 0x000fe40000201000 */
[----:B------:R-:W2:Y:S01]  /*7270*/  LDC R26, c[0x0][0x658] ;  /* 0x00019600ff1a7b82 */ /* 0x000ea20000000800 */
[----:B------:R-:W-:Y:S01]  /*7280*/  IMAD.IADD R3, R5, 0x1, R3 ;  /* 0x0000000105037824 */ /* 0x000fe200078e0203 */
[----:B---3--:R-:W-:Y:S01]  /*7290*/  ISETP.NE.U32.AND P0, PT, R28, RZ, PT ;  /* 0x000000ff1c00720c */ /* 0x008fe20003f05070 */
[----:B------:R-:W-:Y:S01]  /*72a0*/  FMUL R0, R0, UR4 ;  /* 0x0000000400007c20 */ /* 0x000fe20008400000 */
[----:B------:R-:W-:Y:S02]  /*72b0*/  IMAD.MOV.U32 R5, RZ, RZ, -0x1 ;  /* 0xffffffffff057424 */ /* 0x000fe400078e00ff */
[----:B------:R-:W-:Y:S01]  /*72c0*/  ISETP.NE.AND.EX P0, PT, R29, RZ, PT, P0 ;  /* 0x000000ff1d00720c */ /* 0x000fe20003f05300 */
[----:B------:R3:W2:Y:S01]  /*72d0*/  F2I.U32.TRUNC.NTZ R13, R0 ;  /* 0x00000000000d7305 */ /* 0x0006a2000020f000 */
[----:B------:R-:W3:Y:S01]  /*72e0*/  LDC R15, c[0x0][0x148] ;  /* 0x00005200ff0f7b82 */ /* 0x000ee20000000800 */
[----:B0-----:R-:W-:-:S02]  /*72f0*/  SHF.R.U64 R12, R4, R6, R3 ;  /* 0x00000006040c7219 */ /* 0x001fc40000001203 */
[----:B------:R-:W-:-:S05]  /*7300*/  SHF.R.U32.HI R3, RZ, R6, R3 ;  /* 0x00000006ff037219 */ /* 0x000fca0000011603 */
[----:B------:R-:W0:Y:S01]  /*7310*/  LDC R20, c[0x0][0x600] ;  /* 0x00018000ff147b82 */ /* 0x000e220000000800 */
[-CC-:B-1----:R-:W-:Y:S02]  /*7320*/  SHF.R.U64 R10, R12, R8.reuse, R3.reuse ;  /* 0x000000080c0a7219 */ /* 0x182fe40000001203 */
[----:B------:R-:W-:-:S05]  /*7330*/  SHF.R.U32.HI R3, RZ, R8, R3 ;  /* 0x00000008ff037219 */ /* 0x000fca0000011603 */
[----:B------:R-:W1:Y:S01]  /*7340*/  LDC R27, c[0x0][0x648] ;  /* 0x00019200ff1b7b82 */ /* 0x000e620000000800 */
[-C--:B--2---:R-:W-:Y:S02]  /*7350*/  SHF.L.U32 R4, R5, R26.reuse, RZ ;  /* 0x0000001a05047219 */ /* 0x084fe400000006ff */
[-CC-:B------:R-:W-:Y:S02]  /*7360*/  SHF.R.U64 R14, R10, R26.reuse, R3.reuse ;  /* 0x0000001a0a0e7219 */ /* 0x180fe40000001203 */
[----:B------:R-:W-:Y:S02]  /*7370*/  SHF.R.U32.HI R5, RZ, R26, R3 ;  /* 0x0000001aff057219 */ /* 0x000fe40000011603 */
[----:B------:R-:W-:Y:S01]  /*7380*/  LOP3.LUT R25, RZ, R4, RZ, 0x33, !PT ;  /* 0x00000004ff197212 */ /* 0x000fe200078e33ff */
[----:B------:R-:W2:Y:S01]  /*7390*/  LDC R30, c[0x0][0x638] ;  /* 0x00018e00ff1e7b82 */ /* 0x000ea20000000800 */
[----:B------:R-:W-:Y:S01]  /*73a0*/  SHF.L.U32 R26, R7, R26, RZ ;  /* 0x0000001a071a7219 */ /* 0x000fe200000006ff */
[----:B------:R-:W-:-:S06]  /*73b0*/  IMAD.MOV.U32 R4, RZ, RZ, R14 ;  /* 0x000000ffff047224 */ /* 0x000fcc00078e000e */
[----:B------:R-:W0:Y:S01]  /*73c0*/  LDC R31, c[0x0][0x610] ;  /* 0x00018400ff1f7b82 */ /* 0x000e220000000800 */
        /* <DEDUP_REMOVED lines=11> */
.L_x_161:
[----:B------:R-:W-:Y:S01]  /*7480*/  ISETP.NE.AND P0, PT, R2, 0x1, PT ;  /* 0x000000010200780c */ /* 0x000fe20003f05270 */
[----:B0-----:R-:W-:Y:S01]  /*7490*/  VIADD R7, R20, 0xffffffff ;  /* 0xffffffff14077836 */ /* 0x001fe20000000000 */
[----:B-1-3--:R-:W-:Y:S01]  /*74a0*/  SHF.R.U64 R0, R4, R27, R5 ;  /* 0x0000001b04007219 */ /* 0x00afe20000001205 */
[----:B------:R-:W-:Y:S01]  /*74b0*/  IMAD.MOV R13, RZ, RZ, -R13 ;  /* 0x000000ffff0d7224 */ /* 0x000fe200078e0a0d */
[----:B------:R-:W-:Y:S01]  /*74c0*/  LOP3.LUT R5, R10, R25, RZ, 0xc0, !PT ;  /* 0x000000190a057212 */ /* 0x000fe200078ec0ff */
[----:B------:R-:W-:Y:S01]  /*74d0*/  IMAD.MOV.U32 R4, RZ, RZ, 0x1 ;  /* 0x00000001ff047424 */ /* 0x000fe200078e00ff */
[----:B------:R-:W-:Y:S01]  /*74e0*/  LOP3.LUT R12, R12, R7, RZ, 0xc0, !PT ;  /* 0x000000070c0c7212 */ /* 0x000fe200078ec0ff */
[----:B------:R-:W-:Y:S02]  /*74f0*/  IMAD.MOV R3, RZ, RZ, -R0 ;  /* 0x000000ffff037224 */ /* 0x000fe400078e0a00 */
[----:B------:R-:W-:Y:S02]  /*7500*/  IMAD R0, R26, R0, R5 ;  /* 0x000000001a007224 */ /* 0x000fe400078e0205 */
[----:B--2---:R-:W-:-:S02]  /*7510*/  IMAD R3, R3, R30, R14 ;  /* 0x0000001e03037224 */ /* 0x004fc400078e020e */
[----:B------:R-:W-:Y:S02]  /*7520*/  @P0 IMAD R21, R15, R13, R24 ;  /* 0x0000000d0f150224 */ /* 0x000fe400078e0218 */
[----:B------:R-:W-:Y:S01]  /*7530*/  IMAD R5, R3, R20, R12 ;  /* 0x0000001403057224 */ /* 0x000fe200078e020c */
[----:B------:R-:W-:Y:S01]  /*7540*/  PRMT R3, R4, 0x7610, R3 ;  /* 0x0000761004037816 */ /* 0x000fe20000000003 */
[----:B------:R-:W-:-:S05]  /*7550*/  IMAD R0, R0, R31, R21 ;  /* 0x0000001f00007224 */ /* 0x000fca00078e0215 */
[----:B------:R-:W-:Y:S02]  /*7560*/  SEL R90, R5, R0, !P0 ;  /* 0x00000000055a7207 */ /* 0x000fe40004000000 */
[----:B------:R-:W-:-:S07]  /*7570*/  SEL R0, R0, R5, !P0 ;  /* 0x0000000500007207 */ /* 0x000fce0004000000 */
.L_x_159:
[----:B------:R-:W-:Y:S01]  /*7580*/  LOP3.LUT P0, RZ, R3, 0xff, RZ, 0xc0, !PT ;  /* 0x000000ff03ff7812 */ /* 0x000fe2000780c0ff */
[----:B------:R-:W-:-:S12]  /*7590*/  IMAD.MOV.U32 R98, RZ, RZ, R0 ;  /* 0x000000ffff627224 */ /* 0x000fd800078e0000 */
[----:B------:R-:W-:Y:S05]  /*75a0*/  @P0 BRA `(.L_x_162) ;  /* 0xffffff9c00040947 */ /* 0x000fea000383ffff */
[----:B------:R-:W-:Y:S05]  /*75b0*/  EXIT ;  /* 0x000000000000794d */ /* 0x000fea0003800000 */
.L_x_7:
[----:B0-----:R-:W-:Y:S01]  /*75c0*/  ULDC.64 UR4, c[0x0][0x650] ;  /* 0x0001940000047ab9 */ /* 0x001fe20000000a00 */
        /* <DEDUP_REMOVED lines=25> */
.L_x_164:
[----:B------:R-:W0:Y:S01]  /*7760*/  LDC.64 R28, c[0x0][0x640] ;  /* 0x00019000ff1c7b82 */ /* 0x000e220000000a00 */
[-CC-:B------:R-:W-:Y:S01]  /*7770*/  SHF.R.U64 R22, R12, R6.reuse, R13.reuse ;  /* 0x000000060c167219 */ /* 0x180fe2000000120d */
[----:B------:R-:W-:Y:S01]  /*7780*/  IMAD.MOV.U32 R30, RZ, RZ, 0x1 ;  /* 0x00000001ff1e7424 */ /* 0x000fe200078e00ff */
[----:B------:R-:W-:Y:S02]  /*7790*/  SHF.R.U32.HI R6, RZ, R6, R13 ;  /* 0x00000006ff067219 */ /* 0x000fe4000001160d */
        /* <DEDUP_REMOVED lines=8> */
[----:B------:R-:W-:Y:S01]  /*7820*/  IMAD.IADD R9, R9, 0x1, R11 ;  /* 0x0000000109097824 */ /* 0x000fe200078e020b */
[----:B0-----:R-:W-:-:S04]  /*7830*/  ISETP.NE.U32.AND P0, PT, R28, RZ, PT ;  /* 0x000000ff1c00720c */ /* 0x001fc80003f05070 */
[----:B------:R-:W-:Y:S02]  /*7840*/  ISETP.NE.AND.EX P0, PT, R29, RZ, PT, P0 ;  /* 0x000000ff1d00720c */ /* 0x000fe40003f05300 */
[----:B------:R-:W0:Y:S01]  /*7850*/  LDC R20, c[0x0][0x600] ;  /* 0x00018000ff147b82 */ /* 0x000e220000000800 */
[-CC-:B-1----:R-:W-:Y:S01]  /*7860*/  SHF.R.U64 R14, R8, R10.reuse, R9.reuse ;  /* 0x0000000a080e7219 */ /* 0x182fe20000001209 */
[----:B------:R-:W-:Y:S01]  /*7870*/  IMAD.MOV.U32 R8, RZ, RZ, -0x1 ;  /* 0xffffffffff087424 */ /* 0x000fe200078e00ff */
[----:B------:R-:W-:-:S05]  /*7880*/  SHF.R.U32.HI R9, RZ, R10, R9 ;  /* 0x0000000aff097219 */ /* 0x000fca0000011609 */
[----:B------:R-:W1:Y:S01]  /*7890*/  LDC R24, c[0x0][0x648] ;  /* 0x00019200ff187b82 */ /* 0x000e620000000800 */
[-CC-:B--2---:R-:W-:Y:S02]  /*78a0*/  SHF.R.U64 R23, R14, R12.reuse, R9.reuse ;  /* 0x0000000c0e177219 */ /* 0x184fe40000001209 */
[----:B------:R-:W-:-:S05]  /*78b0*/  SHF.R.U32.HI R6, RZ, R12, R9 ;  /* 0x0000000cff067219 */ /* 0x000fca0000011609 */
[----:B------:R-:W2:Y:S01]  /*78c0*/  LDC R26, c[0x0][0x638] ;  /* 0x00018e00ff1a7b82 */ /* 0x000ea20000000800 */
[-C--:B---3--:R-:W-:Y:S02]  /*78d0*/  SHF.L.U32 R8, R8, R27.reuse, RZ ;  /* 0x0000001b08087219 */ /* 0x088fe400000006ff */
[-CC-:B------:R-:W-:Y:S02]  /*78e0*/  SHF.R.U64 R25, R23, R27.reuse, R6.reuse ;  /* 0x0000001b17197219 */ /* 0x180fe40000001206 */
[----:B------:R-:W-:Y:S02]  /*78f0*/  LOP3.LUT R32, RZ, R8, RZ, 0x33, !PT ;  /* 0x00000008ff207212 */ /* 0x000fe400078e33ff */
[----:B------:R-:W-:Y:S01]  /*7900*/  SHF.R.U32.HI R9, RZ, R27, R6 ;  /* 0x0000001bff097219 */ /* 0x000fe20000011606 */
[----:B------:R-:W3:Y:S01]  /*7910*/  LDC R31, c[0x0][0x610] ;  /* 0x00018400ff1f7b82 */ /* 0x000ee20000000800 */
[----:B------:R-:W-:Y:S01]  /*7920*/  IMAD.MOV.U32 R8, RZ, RZ, R25 ;  /* 0x000000ffff087224 */ /* 0x000fe200078e0019 */
[----:B------:R-:W-:Y:S06]  /*7930*/  @!P0 BRA `(.L_x_165) ;  /* 0x0000000000288947 */ /* 0x000fec0003800000 */
        /* <DEDUP_REMOVED lines=10> */
.L_x_165:
[----:B------:R-:W-:Y:S02]  /*79e0*/  ISETP.NE.AND P0, PT, R2, 0x1, PT ;  /* 0x000000010200780c */ /* 0x000fe40003f05270 */
[----:B-1----:R-:W-:Y:S01]  /*79f0*/  SHF.R.U64 R6, R8, R24, R9 ;  /* 0x0000001808067219 */ /* 0x002fe20000001209 */
[----:B0-----:R-:W-:Y:S01]  /*7a00*/  VIADD R9, R20, 0xffffffff ;  /* 0xffffffff14097836 */ /* 0x001fe20000000000 */
[----:B------:R-:W-:Y:S02]  /*7a10*/  SHF.L.U32 R30, R30, R27, RZ ;  /* 0x0000001b1e1e7219 */ /* 0x000fe400000006ff */
[----:B------:R-:W-:Y:S01]  /*7a20*/  LOP3.LUT R5, R23, R32, RZ, 0xc0, !PT ;  /* 0x0000002017057212 */ /* 0x000fe200078ec0ff */
[----:B------:R-:W-:-:S04]  /*7a30*/  IMAD.MOV R8, RZ, RZ, -R6 ;  /* 0x000000ffff087224 */ /* 0x000fc800078e0a06 */
[----:B------:R-:W-:Y:S01]  /*7a40*/  IMAD R6, R30, R6, R5 ;  /* 0x000000061e067224 */ /* 0x000fe200078e0205 */
[----:B------:R-:W-:Y:S01]  /*7a50*/  LOP3.LUT R5, R14, R9, RZ, 0xc0, !PT ;  /* 0x000000090e057212 */ /* 0x000fe200078ec0ff */
[----:B------:R-:W-:Y:S02]  /*7a60*/  @P0 IMAD R3, R7, R21, R4 ;  /* 0x0000001507030224 */ /* 0x000fe400078e0204 */
[----:B--2---:R-:W-:Y:S02]  /*7a70*/  IMAD R4, R8, R26, R25 ;  /* 0x0000001a08047224 */ /* 0x004fe400078e0219 */
[----:B---3--:R-:W-:Y:S02]  /*7a80*/  IMAD R3, R6, R31, R3 ;  /* 0x0000001f06037224 */ /* 0x008fe400078e0203 */
[----:B------:R-:W-:Y:S02]  /*7a90*/  IMAD R4, R4, R20, R5 ;  /* 0x0000001404047224 */ /* 0x000fe400078e0205 */
[----:B------:R-:W-:-:S02]  /*7aa0*/  IMAD.MOV.U32 R8, RZ, RZ, 0x1 ;  /* 0x00000001ff087424 */ /* 0x000fc400078e00ff */
[----:B------:R-:W-:Y:S01]  /*7ab0*/  IMAD.MOV.U32 R6, RZ, RZ, R22 ;  /* 0x000000ffff067224 */ /* 0x000fe200078e0016 */
[----:B------:R-:W-:Y:S02]  /*7ac0*/  SEL R13, R4, R3, !P0 ;  /* 0x00000003040d7207 */ /* 0x000fe40004000000 */
[----:B------:R-:W-:-:S07]  /*7ad0*/  SEL R20, R3, R4, !P0 ;  /* 0x0000000403147207 */ /* 0x000fce0004000000 */
.L_x_163:
[----:B------:R-:W-:-:S08]  /*7ae0*/  NOP ;  /* 0x0000000000007918 */ /* 0x000fd00000000000 */
[----:B------:R-:W0:-:S00]  /*7af0*/  USETMAXREG.DEALLOC.CTAPOOL 0x28 ;  /* 0x00000028000079c8 */ /* 0x000e0000080e0500 */
[----:B0-----:R-:W-:-:S13]  /*7b00*/  ISETP.NE.AND P0, PT, R0, RZ, PT ;  /* 0x000000ff0000720c */ /* 0x001fda0003f05270 */
[----:B------:R-:W-:Y:S05]  /*7b10*/  @P0 EXIT ;  /* 0x000000000000094d */ /* 0x000fea0003800000 */
[----:B------:R-:W-:Y:S01]  /*7b20*/  LOP3.LUT P0, RZ, R8, 0xff, RZ, 0xc0, !PT ;  /* 0x000000ff08ff7812 */ /* 0x000fe2000780c0ff */
[----:B------:R-:W-:Y:S02]  /*7b30*/  IMAD.MOV.U32 R0, RZ, RZ, 0x1 ;  /* 0x00000001ff007424 */ /* 0x000fe400078e00ff */
[----:B------:R-:W-:-:S10]  /*7b40*/  IMAD.MOV.U32 R3, RZ, RZ, RZ ;  /* 0x000000ffff037224 */ /* 0x000fd400078e00ff */
[----:B------:R-:W-:Y:S05]  /*7b50*/  @!P0 BRA `(.L_x_166) ;  /* 0x0000000c00408947 */ /* 0x000fea0003800000 */
[----:B------:R-:W0:Y:S01]  /*7b60*/  LDC R0, c[0x0][0x28c] ;  /* 0x0000a300ff007b82 */ /* 0x000e220000000800 */
[----:B------:R-:W-:Y:S01]  /*7b70*/  ULDC UR5, c[0x0][0x658] ;  /* 0x0001960000057ab9 */ /* 0x000fe20000000800 */
[----:B------:R-:W-:Y:S01]  /*7b80*/  UMOV UR7, 0xffffffff ;  /* 0xffffffff00077882 */ /* 0x000fe20000000000 */
[----:B------:R-:W-:Y:S01]  /*7b90*/  ULDC UR6, c[0x0][0xc] ;  /* 0x0000030000067ab9 */ /* 0x000fe20000000800 */
[----:B------:R-:W-:Y:S01]  /*7ba0*/  USHF.L.U32 UR8, UR7, UR5, URZ ;  /* 0x0000000507087299 */ /* 0x000fe2000800063f */
[----:B------:R-:W-:Y:S01]  /*7bb0*/  BSSY B0, `(.L_x_166) ;  /* 0x00000ca000007945 */ /* 0x000fe20003800000 */
[----:B------:R-:W-:Y:S01]  /*7bc0*/  UMOV UR9, 0x1 ;  /* 0x0000000100097882 */ /* 0x000fe20000000000 */
[----:B------:R-:W-:Y:S01]  /*7bd0*/  ULDC UR7, c[0x0][0x10] ;  /* 0x0000040000077ab9 */ /* 0x000fe20000000800 */
[----:B------:R-:W1:Y:S01]  /*7be0*/  S2UR UR10, SR_CgaCtaId ;  /* 0x00000000000a79c3 */ /* 0x000e620000008800 */
[----:B------:R-:W-:Y:S01]  /*7bf0*/  UIMAD.WIDE.U32 UR6, UR6, UR7, URZ ;  /* 0x00000007060672a5 */ /* 0x000fe2000f8e003f */
[----:B------:R-:W-:Y:S01]  /*7c00*/  IMAD.MOV.U32 R9, RZ, RZ, 0x1 ;  /* 0x00000001ff097424 */ /* 0x000fe200078e00ff */
[----:B------:R-:W-:Y:S01]  /*7c10*/  USHF.L.U32 UR18, UR9, UR5, URZ ;  /* 0x0000000509127299 */ /* 0x000fe2000800063f */
[----:B------:R-:W-:Y:S01]  /*7c20*/  LOP3.LUT R8, R19, 0x2, RZ, 0xfc, !PT ;  /* 0x0000000213087812 */ /* 0x000fe200078efcff */
[----:B------:R-:W-:Y:S01]  /*7c30*/  ULDC UR4, c[0x0][0x600] ;  /* 0x0001800000047ab9 */ /* 0x000fe20000000800 */
[----:B------:R-:W-:Y:S01]  /*7c40*/  ULDC UR5, c[0x0][0x14] ;  /* 0x0000050000057ab9 */ /* 0x000fe20000000800 */
[----:B------:R-:W-:-:S02]  /*7c50*/  UIADD3 UR4, UR4, -0x1, URZ ;  /* 0xffffffff04047890 */ /* 0x000fc4000fffe03f */
[----:B------:R-:W-:Y:S02]  /*7c60*/  UIMAD.WIDE.U32 UR22, UR6, UR5, URZ ;  /* 0x00000005061672a5 */ /* 0x000fe4000f8e003f */
[----:B------:R-:W-:Y:S02]  /*7c70*/  UIMAD UR13, UR7, UR5, URZ ;  /* 0x00000005070d72a4 */ /* 0x000fe4000f8e023f */
[----:B------:R-:W-:Y:S02]  /*7c80*/  ULOP3.LUT UR17, URZ, UR8, URZ, 0x33, !UPT ;  /* 0x000000083f117292 */ /* 0x000fe4000f8e333f */
[----:B------:R-:W-:Y:S01]  /*7c90*/  UIADD3 UR13, UR23, UR13, URZ ;  /* 0x0000000d170d7290 */ /* 0x000fe2000fffe03f */
[----:B0-----:R-:W-:Y:S01]  /*7ca0*/  VIADD R0, R0, 0x3f ;  /* 0x0000003f00007836 */ /* 0x001fe20000000000 */
[----:B------:R-:W-:-:S04]  /*7cb0*/  ULDC.64 UR24, c[0x0][0x198] ;  /* 0x0000660000187ab9 */ /* 0x000fc80000000a00 */
[----:B------:R-:W-:Y:S01]  /*7cc0*/  SHF.R.S32.HI R3, RZ, 0x1f, R0 ;  /* 0x0000001fff037819 */ /* 0x000fe20000011400 */
[----:B-1----:R-:W-:-:S03]  /*7cd0*/  IMAD.U32 R11, RZ, RZ, UR10 ;  /* 0x0000000aff0b7e24 */ /* 0x002fc6000f8e00ff */
[----:B------:R-:W-:Y:S01]  /*7ce0*/  LEA.HI R3, R3, R0, RZ, 0x6 ;  /* 0x0000000003037211 */ /* 0x000fe200078f30ff */
[----:B------:R-:W-:-:S03]  /*7cf0*/  IMAD.MOV.U32 R0, RZ, RZ, 0x1 ;  /* 0x00000001ff007424 */ /* 0x000fc600078e00ff */
[----:B------:R-:W-:Y:S01]  /*7d00*/  SHF.R.S32.HI R10, RZ, 0x6, R3 ;  /* 0x00000006ff0a7819 */ /* 0x000fe20000011403 */
[----:B------:R-:W-:-:S04]  /*7d10*/  IMAD.MOV.U32 R3, RZ, RZ, RZ ;  /* 0x000000ffff037224 */ /* 0x000fc800078e00ff */
[----:B------:R-:W-:-:S07]  /*7d20*/  VIADD R12, R10, 0x1 ;  /* 0x000000010a0c7836 */ /* 0x000fce0000000000 */
.L_x_177:
[----:B------:R-:W-:-:S03]  /*7d30*/  UMOV UR5, 0xffffffff ;  /* 0xffffffff00057882 */ /* 0x000fc60000000000 */
[----:B------:R-:W-:Y:S05]  /*7d40*/  BRA.DIV UR5, `(.L_x_167) ;  /* 0x0000000e05d07947 */ /* 0x000fea000b800000 */
[----:B------:R-:W-:-:S13]  /*7d50*/  ELECT P6, URZ, PT ;  /* 0x00000000003f782f */ /* 0x000fda00038c0000 */
.L_x_189:
[----:B------:R-:W0:Y:S01]  /*7d60*/  LDC R4, c[0x0][0x28c] ;  /* 0x0000a300ff047b82 */ /* 0x000e220000000800 */
[----:B------:R-:W-:Y:S01]  /*7d70*/  BSSY B1, `(.L_x_168) ;  /* 0x000003b000017945 */ /* 0x000fe20003800000 */
[----:B0-----:R-:W-:-:S13]  /*7d80*/  ISETP.LT.OR P6, PT, R4, 0x1, !P6 ;  /* 0x000000010400780c */ /* 0x001fda00077c1670 */
[----:B------:R-:W-:Y:S05]  /*7d90*/  @P6 BRA `(.L_x_169) ;  /* 0x0000000000e06947 */ /* 0x000fea0003800000 */
[----:B------:R-:W-:Y:S02]  /*7da0*/  IMAD R20, R20, 0x8, R11 ;  /* 0x0000000814147824 */ /* 0x000fe400078e020b */
[----:B------:R-:W-:Y:S02]  /*7db0*/  IMAD.SHL.U32 R15, R13, 0x40, RZ ;  /* 0x000000400d0f7824 */ /* 0x000fe400078e00ff */
[----:B------:R-:W-:Y:S02]  /*7dc0*/  IMAD.MOV.U32 R22, RZ, RZ, RZ ;  /* 0x000000ffff167224 */ /* 0x000fe400078e00ff */
[----:B------:R-:W-:Y:S02]  /*7dd0*/  IMAD.MOV.U32 R4, RZ, RZ, R12 ;  /* 0x000000ffff047224 */ /* 0x000fe400078e000c */
[----:B------:R-:W-:Y:S02]  /*7de0*/  IMAD.MOV.U32 R5, RZ, RZ, R0 ;  /* 0x000000ffff057224 */ /* 0x000fe400078e0000 */
[----:B------:R-:W-:-:S02]  /*7df0*/  IMAD.MOV.U32 R14, RZ, RZ, R3 ;  /* 0x000000ffff0e7224 */ /* 0x000fc400078e0003 */
[----:B------:R-:W-:-:S07]  /*7e00*/  IMAD.SHL.U32 R21, R20, 0x20, RZ ;  /* 0x0000002014157824 */ /* 0x000fce00078e00ff */
.L_x_172:
[----:B------:R-:W0:Y:S01]  /*7e10*/  S2UR UR5, SR_CgaCtaId ;  /* 0x00000000000579c3 */ /* 0x000e220000008800 */
[----:B------:R-:W-:Y:S02]  /*7e20*/  MOV R20, 0x400 ;  /* 0x0000040000147802 */ /* 0x000fe40000000f00 */
[----:B------:R-:W-:Y:S02]  /*7e30*/  SHF.L.U32 R7, R5, 0x1f, RZ ;  /* 0x0000001f05077819 */ /* 0x000fe400000006ff */
[----:B------:R-:W-:-:S13]  /*7e40*/  LOP3.LUT P1, RZ, R18, 0x7f, RZ, 0xc0, !PT ;  /* 0x0000007f12ff7812 */ /* 0x000fda000782c0ff */
[----:B------:R-:W1:Y:S01]  /*7e50*/  @!P1 LDC R13, c[0x0][0x500] ;  /* 0x00014000ff0d9b82 */ /* 0x000e620000000800 */
[----:B0-----:R-:W-:-:S05]  /*7e60*/  IMAD.U32 R11, RZ, RZ, UR5 ;  /* 0x00000005ff0b7e24 */ /* 0x001fca000f8e00ff */
[----:B------:R-:W-:-:S05]  /*7e70*/  LEA R23, R11, R20, 0x18 ;  /* 0x000000140b177211 */ /* 0x000fca00078ec0ff */
[----:B------:R-:W-:-:S04]  /*7e80*/  IMAD R20, R14, 0x8, R23 ;  /* 0x000000080e147824 */ /* 0x000fc800078e0217 */
[----:B------:R-:W0:Y:S02]  /*7e90*/  SYNCS.PHASECHK.TRANS64.TRYWAIT P0, [R20+URZ+0x28], R7 ;  /* 0x00002807140075a7 */ /* 0x000e24000800017f */
[----:B01----:R-:W-:Y:S05]  /*7ea0*/  @!P0 BRA `(.L_x_170) ;  /* 0x0000000c00988947 */ /* 0x003fea0003800000 */
.L_x_190:
[----:B0-----:R-:W-:Y:S01]  /*7eb0*/  PRMT R7, R8, 0x9910, RZ ;  /* 0x0000991008077816 */ /* 0x001fe200000000ff */
[----:B------:R0:W-:Y:S03]  /*7ec0*/  @!P1 SYNCS.ARRIVE.TRANS64 RZ, [R20+URZ], R13 ;  /* 0x0000000d14ff99a7 */ /* 0x0001e6000800003f */
[----:B------:R-:W-:-:S13]  /*7ed0*/  ISETP.NE.AND P0, PT, R7, 0x2, PT ;  /* 0x000000020700780c */ /* 0x000fda0003f05270 */
[----:B0-----:R-:W-:Y:S05]  /*7ee0*/  @P0 BRA `(.L_x_171) ;  /* 0x0000000000040947 */ /* 0x001fea0003800000 */
[----:B------:R-:W-:Y:S01]  /*7ef0*/  BPT.TRAP 0x1 ;  /* 0x000000040000795c */ /* 0x000fe20000300000 */
.L_x_171:
[----:B------:R-:W-:Y:S01]  /*7f00*/  IMAD R7, R14, 0x8, R11 ;  /* 0x000000080e077824 */ /* 0x000fe200078e020b */
[----:B------:R-:W-:Y:S01]  /*7f10*/  R2UR UR9, R20 ;  /* 0x00000000140972ca */ /* 0x000fe200000e0000 */
[----:B------:R-:W-:Y:S01]  /*7f20*/  VIADD R4, R4, 0xffffffff ;  /* 0xffffffff04047836 */ /* 0x000fe20000000000 */
[----:B------:R-:W-:Y:S01]  /*7f30*/  UIADD3 UR6, UP0, UR24, 0xf0, URZ ;  /* 0x000000f018067890 */ /* 0x000fe2000ff1e03f */
[----:B------:R-:W-:Y:S01]  /*7f40*/  IMAD.SHL.U32 R7, R7, 0x800, RZ ;  /* 0x0000080007077824 */ /* 0x000fe200078e00ff */
[----:B------:R-:W-:Y:S01]  /*7f50*/  R2UR UR11, R21 ;  /* 0x00000000150b72ca */ /* 0x000fe200000e0000 */
[----:B------:R-:W-:Y:S01]  /*7f60*/  UIADD3 UR26, UP1, UR24, 0x1f0, URZ ;  /* 0x000001f0181a7890 */ /* 0x000fe2000ff3e03f */
[----:B------:R-:W-:Y:S01]  /*7f70*/  R2UR UR10, R22 ;  /* 0x00000000160a72ca */ /* 0x000fe200000e0000 */
[--C-:B------:R-:W-:Y:S01]  /*7f80*/  IMAD R7, R7, 0x2, R23.reuse ;  /* 0x0000000207077824 */ /* 0x100fe200078e0217 */
[----:B------:R-:W-:Y:S01]  /*7f90*/  R2UR UR12, R6 ;  /* 0x00000000060c72ca */ /* 0x000fe200000e0000 */
[C---:B------:R-:W-:Y:S01]  /*7fa0*/  IMAD R23, R14.reuse, 0x2000, R23 ;  /* 0x000020000e177824 */ /* 0x040fe200078e0217 */
[----:B------:R-:W-:Y:S01]  /*7fb0*/  R2UR UR19, R15 ;  /* 0x000000000f1372ca */ /* 0x000fe200000e0000 */
[----:B------:R-:W-:Y:S01]  /*7fc0*/  UIADD3.X UR7, URZ, UR25, URZ, UP0, !UPT ;  /* 0x000000193f077290 */ /* 0x000fe200087fe43f */
[----:B------:R-:W-:Y:S01]  /*7fd0*/  R2UR UR5, R7 ;  /* 0x00000000070572ca */ /* 0x000fe200000e0000 */
[----:B------:R-:W-:Y:S01]  /*7fe0*/  VIADD R14, R14, 0x1 ;  /* 0x000000010e0e7836 */ /* 0x000fe20000000000 */
[----:B------:R-:W-:Y:S01]  /*7ff0*/  R2UR UR8, R23 ;  /* 0x00000000170872ca */ /* 0x000fe200000e0000 */
[----:B------:R-:W-:Y:S01]  /*8000*/  UIADD3.X UR27, URZ, UR25, URZ, UP1, !UPT ;  /* 0x000000193f1b7290 */ /* 0x000fe20008ffe43f */
[----:B------:R-:W-:Y:S01]  /*8010*/  ISETP.GT.AND P1, PT, R4, 0x1, PT ;  /* 0x000000010400780c */ /* 0x000fe20003f24270 */
[----:B------:R-:W-:Y:S01]  /*8020*/  UMOV UR20, 0xff0000 ;  /* 0x00ff000000147882 */ /* 0x000fe20000000000 */
[----:B------:R-:W-:Y:S01]  /*8030*/  UMOV UR14, 0x0 ;  /* 0x00000000000e7882 */ /* 0x000fe20000000000 */
[----:B------:R-:W-:Y:S01]  /*8040*/  UMOV UR15, 0x10000000 ;  /* 0x10000000000f7882 */ /* 0x000fe20000000000 */
[----:B------:R-:W-:Y:S01]  /*8050*/  ISETP.NE.AND P0, PT, R14, 0x5, PT ;  /* 0x000000050e00780c */ /* 0x000fe20003f05270 */
[----:B------:R-:W-:-:S03]  /*8060*/  VIADD R22, R22, 0x40 ;  /* 0x0000004016167836 */ /* 0x000fc60000000000 */
[----:B------:R-:W-:Y:S01]  /*8070*/  SEL R20, RZ, 0x1, P0 ;  /* 0x00000001ff147807 */ /* 0x000fe20000000000 */
[----:B------:R-:W-:Y:S01]  /*8080*/  UIADD3 UR5, UR5, 0x100, URZ ;  /* 0x0000010005057890 */ /* 0x000fe2000fffe03f */
[----:B------:R-:W-:Y:S01]  /*8090*/  SEL R14, R14, RZ, P0 ;  /* 0x000000ff0e0e7207 */ /* 0x000fe20000000000 */
[----:B------:R-:W-:Y:S01]  /*80a0*/  UIADD3 UR16, UR8, 0x28100, URZ ;  /* 0x0002810008107890 */ /* 0x000fe2000fffe03f */
[----:B------:R-:W-:-:S04]  /*80b0*/  LOP3.LUT R5, R5, R20, RZ, 0x3c, !PT ;  /* 0x0000001405057212 */ /* 0x000fc800078e3cff */
[----:B------:R-:W-:Y:S02]  /*80c0*/  UMOV UR8, UR5 ;  /* 0x0000000500087c82 */ /* 0x000fe40008000000 */
[----:B------:R0:W-:Y:S02]  /*80d0*/  UTMALDG.3D.MULTICAST [UR8], [UR6], UR20, desc[UR14] ;  /* 0x00000e08060073b4 */ /* 0x0001e40008011814 */
[----:B0-----:R-:W-:Y:S01]  /*80e0*/  UMOV UR8, UR16 ;  /* 0x0000001000087c82 */ /* 0x001fe20008000000 */
[----:B------:R-:W-:Y:S02]  /*80f0*/  UMOV UR11, UR19 ;  /* 0x00000013000b7c82 */ /* 0x000fe40008000000 */
[----:B------:R0:W-:Y:S02]  /*8100*/  UTMALDG.3D [UR8], [UR26], desc[UR14] ;  /* 0x00000e081a0075b4 */ /* 0x0001e40008011000 */
[----:B0-----:R-:W-:Y:S05]  /*8110*/  @P1 BRA `(.L_x_172) ;  /* 0xfffffffc003c1947 */ /* 0x001fea000383ffff */
.L_x_169:
[----:B------:R-:W-:Y:S05]  /*8120*/  BSYNC B1 ;  /* 0x0000000000017941 */ /* 0x000fea0003800000 */
.L_x_168:
[----:B------:R-:W-:Y:S01]  /*8130*/  LOP3.LUT P1, RZ, R9, 0xff, RZ, 0xc0, !PT ;  /* 0x000000ff09ff7812 */ /* 0x000fe2000782c0ff */
[C---:B------:R-:W-:Y:S01]  /*8140*/  IMAD.IADD R6, R10.reuse, 0x1, R3 ;  /* 0x000000010a067824 */ /* 0x040fe200078e0203 */
[----:B------:R-:W-:Y:S01]  /*8150*/  ULDC.64 UR6, c[0x0][0x650] ;  /* 0x0001940000067ab9 */ /* 0x000fe20000000a00 */
[----:B------:R-:W-:Y:S01]  /*8160*/  ISETP.GE.U32.AND P2, PT, R10, 0x5, PT ;  /* 0x000000050a00780c */ /* 0x000fe20003f46070 */
[----:B------:R-:W-:Y:S01]  /*8170*/  BSSY B1, `(.L_x_173) ;  /* 0x000006b000017945 */ /* 0x000fe20003800000 */
[----:B------:R-:W-:Y:S01]  /*8180*/  IMAD.MOV.U32 R20, RZ, RZ, -0x1 ;  /* 0xffffffffff147424 */ /* 0x000fe200078e00ff */
[----:B------:R-:W-:Y:S01]  /*8190*/  ISETP.GT.U32.AND P0, PT, R6, 0x4, PT ;  /* 0x000000040600780c */ /* 0x000fe20003f04070 */
[----:B------:R-:W-:Y:S01]  /*81a0*/  IMAD.MOV.U32 R13, RZ, RZ, -0x1 ;  /* 0xffffffffff0d7424 */ /* 0x000fe200078e00ff */
[----:B------:R-:W-:Y:S02]  /*81b0*/  PRMT R9, RZ, 0x7610, R9 ;  /* 0x00007610ff097816 */ /* 0x000fe40000000009 */
[----:B------:R-:W-:-:S03]  /*81c0*/  ISETP.LT.U32.AND P0, PT, R10, 0x5, P0 ;  /* 0x000000050a00780c */ /* 0x000fc60000701070 */
[----:B------:R-:W0:Y:S01]  /*81d0*/  @P1 S2R R11, SR_CgaCtaId ;  /* 0x00000000000b1919 */ /* 0x000e220000008800 */
[----:B------:R-:W-:-:S04]  /*81e0*/  @P1 MOV R4, 0x400 ;  /* 0x0000040000041802 */ /* 0x000fc80000000f00 */
[----:B0-----:R-:W-:Y:S01]  /*81f0*/  @P1 LEA R3, R11, R4, 0x18 ;  /* 0x000000040b031211 */ /* 0x001fe200078ec0ff */
[----:B------:R-:W-:-:S03]  /*8200*/  IMAD.WIDE.U32 R4, R6, -0x33333333, RZ ;  /* 0xcccccccd06047825 */ /* 0x000fc600078e00ff */
[----:B------:R0:W-:Y:S01]  /*8210*/  @P1 SYNCS.ARRIVE.TRANS64.A1T0 RZ, [R3+URZ+0x68], RZ ;  /* 0x000068ff03ff19a7 */ /* 0x0001e2000810003f */
[----:B------:R-:W-:Y:S02]  /*8220*/  IADD3 R16, P1, R16, UR22, RZ ;  /* 0x0000001610107c10 */ /* 0x000fe4000ff3e0ff */
[----:B------:R-:W-:Y:S02]  /*8230*/  SHF.R.U32.HI R5, RZ, 0x2, R5 ;  /* 0x00000002ff057819 */ /* 0x000fe40000011605 */
[----:B------:R-:W-:Y:S02]  /*8240*/  IADD3.X R17, R17, UR13, RZ, P1, !PT ;  /* 0x0000000d11117c10 */ /* 0x000fe40008ffe4ff */
[----:B------:R-:W-:Y:S02]  /*8250*/  PRMT R4, RZ, 0x7610, R4 ;  /* 0x00007610ff047816 */ /* 0x000fe40000000004 */
[----:B0-----:R-:W-:Y:S02]  /*8260*/  SEL R3, RZ, 0x1, !P0 ;  /* 0x00000001ff037807 */ /* 0x001fe40004000000 */
[----:B------:R-:W-:-:S02]  /*8270*/  ISETP.GE.U32.AND P0, PT, R16, UR6, PT ;  /* 0x0000000610007c0c */ /* 0x000fc4000bf06070 */
[----:B------:R-:W-:Y:S01]  /*8280*/  LOP3.LUT R0, R0, R3, RZ, 0x3c, !PT ;  /* 0x0000000300007212 */ /* 0x000fe200078e3cff */
[----:B------:R-:W-:Y:S01]  /*8290*/  IMAD R3, R5, -0x5, R6 ;  /* 0xfffffffb05037824 */ /* 0x000fe200078e0206 */
[----:B------:R-:W-:Y:S01]  /*82a0*/  ISETP.GE.U32.AND.EX P0, PT, R17, UR7, PT, P0 ;  /* 0x0000000711007c0c */ /* 0x000fe2000bf06100 */
[----:B------:R-:W-:Y:S01]  /*82b0*/  IMAD.MOV.U32 R6, RZ, RZ, -0x1 ;  /* 0xffffffffff067424 */ /* 0x000fe200078e00ff */
[----:B------:R-:W-:-:S11]  /*82c0*/  @P2 LOP3.LUT R0, R0, 0x1, R5, 0x78, !PT ;  /* 0x0000000100002812 */ /* 0x000fd600078e7805 */
[----:B------:R-:W-:Y:S05]  /*82d0*/  @P0 BRA `(.L_x_174) ;  /* 0x0000000400500947 */ /* 0x000fea0003800000 */
[----:B------:R-:W0:Y:S01]  /*82e0*/  S2R R15, SR_CTAID.X ;  /* 0x00000000000f7919 */ /* 0x000e220000002500 */
[----:B------:R-:W-:Y:S01]  /*82f0*/  ULDC.64 UR6, c[0x0][0x628] ;  /* 0x00018a0000067ab9 */ /* 0x000fe20000000a00 */
[----:B------:R-:W1:Y:S01]  /*8300*/  LDC R20, c[0x0][0x144] ;  /* 0x00005100ff147b82 */ /* 0x000e620000000800 */
[----:B------:R-:W-:Y:S01]  /*8310*/  ISETP.NE.U32.AND P0, PT, RZ, UR6, PT ;  /* 0x00000006ff007c0c */ /* 0x000fe2000bf05070 */
[----:B------:R-:W2:Y:S01]  /*8320*/  S2R R13, SR_CTAID.Y ;  /* 0x00000000000d7919 */ /* 0x000ea20000002600 */
[----:B------:R-:W-:Y:S01]  /*8330*/  ULDC UR8, c[0x0][0x630] ;  /* 0x00018c0000087ab9 */ /* 0x000fe20000000800 */
[----:B------:R-:W-:Y:S01]  /*8340*/  ULDC UR9, c[0x0][0x150] ;  /* 0x0000540000097ab9 */ /* 0x000fe20000000800 */
[----:B------:R-:W-:Y:S01]  /*8350*/  ISETP.NE.AND.EX P0, PT, RZ, UR7, PT, P0 ;  /* 0x00000007ff007c0c */ /* 0x000fe2000bf05300 */
[----:B------:R-:W-:Y:S02]  /*8360*/  IMAD.MOV.U32 R4, RZ, RZ, R16 ;  /* 0x000000ffff047224 */ /* 0x000fe400078e0010 */
[----:B------:R-:W-:Y:S01]  /*8370*/  IMAD.MOV.U32 R5, RZ, RZ, R17 ;  /* 0x000000ffff057224 */ /* 0x000fe200078e0011 */
[----:B0-----:R-:W-:-:S09]  /*8380*/  I2FP.F32.U32 R22, R15 ;  /* 0x0000000f00167245 */ /* 0x001fd20000201000 */
[----:B------:R-:W-:Y:S05]  /*8390*/  @!P0 BRA `(.L_x_175) ;  /* 0x0000000000288947 */ /* 0x000fea0003800000 */
[----:B------:R-:W-:Y:S02]  /*83a0*/  ULDC UR5, c[0x0][0x634] ;  /* 0x00018d0000057ab9 */ /* 0x000fe40000000800 */
[----:B------:R-:W-:-:S05]  /*83b0*/  IADD3 R5, P0, R16, UR5, RZ ;  /* 0x0000000510057c10 */ /* 0x000fca000ff1e0ff */
[----:B------:R-:W-:-:S04]  /*83c0*/  IMAD.X R21, RZ, RZ, R17, P0 ;  /* 0x000000ffff157224 */ /* 0x000fc800000e0611 */
[----:B------:R-:W-:-:S04]  /*83d0*/  IMAD.WIDE.U32 R6, R21, UR6, RZ ;  /* 0x0000000615067c25 */ /* 0x000fc8000f8e00ff */
[----:B------:R-:W-:-:S04]  /*83e0*/  IMAD.WIDE.U32 R6, P0, R5, UR7, R6 ;  /* 0x0000000705067c25 */ /* 0x000fc8000f800006 */
[----:B------:R-:W-:-:S04]  /*83f0*/  IMAD.WIDE.U32 R4, R5, UR6, RZ ;  /* 0x0000000605047c25 */ /* 0x000fc8000f8e00ff */
[----:B------:R-:W-:Y:S01]  /*8400*/  IMAD.MOV.U32 R4, RZ, RZ, R7 ;  /* 0x000000ffff047224 */ /* 0x000fe200078e0007 */
[----:B------:R-:W-:Y:S01]  /*8410*/  IADD3 RZ, P1, R5, R6, RZ ;  /* 0x0000000605ff7210 */ /* 0x000fe20007f3e0ff */
[----:B------:R-:W-:-:S04]  /*8420*/  IMAD.X R5, RZ, RZ, RZ, P0 ;  /* 0x000000ffff057224 */ /* 0x000fc800000e06ff */
[----:B------:R-:W-:-:S08]  /*8430*/  IMAD.WIDE.U32.X R4, R21, UR7, R4, P1 ;  /* 0x0000000715047c25 */ /* 0x000fd000088e0404 */
.L_x_175:
[----:B------:R-:W-:Y:S01]  /*8440*/  FMUL R22, R22, UR9 ;  /* 0x0000000916167c20 */ /* 0x000fe20008400000 */
[--C-:B------:R-:W-:Y:S01]  /*8450*/  SHF.R.U64 R14, R4, UR8, R5.reuse ;  /* 0x00000008040e7c19 */ /* 0x100fe20008001205 */
[----:B------:R-:W-:Y:S01]  /*8460*/  ULDC.64 UR6, c[0x0][0x620] ;  /* 0x0001880000067ab9 */ /* 0x000fe20000000a00 */
[----:B------:R-:W-:Y:S01]  /*8470*/  SHF.R.U32.HI R4, RZ, UR8, R5 ;  /* 0x00000008ff047c19 */ /* 0x000fe20008011605 */
[----:B------:R-:W-:Y:S01]  /*8480*/  ULDC.64 UR8, c[0x0][0x640] ;  /* 0x0001900000087ab9 */ /* 0x000fe20000000a00 */
[----:B------:R-:W-:Y:S01]  /*8490*/  IADD3 R5, P0, RZ, -R14, RZ ;  /* 0x8000000eff057210 */ /* 0x000fe20007f1e0ff */
[----:B------:R-:W0:Y:S01]  /*84a0*/  F2I.U32.TRUNC.NTZ R22, R22 ;  /* 0x0000001600167305 */ /* 0x000e22000020f000 */
[----:B------:R-:W-:-:S03]  /*84b0*/  ULDC UR5, c[0x0][0x618] ;  /* 0x0001860000057ab9 */ /* 0x000fc60000000800 */
[----:B------:R-:W-:Y:S01]  /*84c0*/  IMAD.X R4, RZ, RZ, ~R4, P0 ;  /* 0x000000ffff047224 */ /* 0x000fe200000e0e04 */
[----:B------:R-:W-:-:S03]  /*84d0*/  ISETP.NE.U32.AND P0, PT, RZ, UR8, PT ;  /* 0x00000008ff007c0c */ /* 0x000fc6000bf05070 */
[----:B------:R-:W-:Y:S01]  /*84e0*/  IMAD R4, R4, UR6, RZ ;  /* 0x0000000604047c24 */ /* 0x000fe2000f8e02ff */
[----:B------:R-:W-:-:S03]  /*84f0*/  ISETP.NE.AND.EX P0, PT, RZ, UR9, PT, P0 ;  /* 0x00000009ff007c0c */ /* 0x000fc6000bf05300 */
[C---:B------:R-:W-:Y:S02]  /*8500*/  IMAD R7, R5.reuse, UR7, R4 ;  /* 0x0000000705077c24 */ /* 0x040fe4000f8e0204 */
[----:B------:R-:W-:Y:S01]  /*8510*/  IMAD.WIDE.U32 R4, R5, UR6, R16 ;  /* 0x0000000605047c25 */ /* 0x000fe2000f8e0010 */
[----:B------:R-:W-:-:S03]  /*8520*/  ULDC UR6, c[0x0][0x154] ;  /* 0x0000550000067ab9 */ /* 0x000fc60000000800 */
[----:B0-----:R-:W-:Y:S02]  /*8530*/  IMAD.MOV R6, RZ, RZ, -R22 ;  /* 0x000000ffff067224 */ /* 0x001fe400078e0a16 */
[----:B------:R-:W-:Y:S02]  /*8540*/  IMAD.IADD R5, R5, 0x1, R7 ;  /* 0x0000000105057824 */ /* 0x000fe400078e0207 */
[----:B-1----:R-:W-:Y:S01]  /*8550*/  IMAD R15, R20, R6, R15 ;  /* 0x00000006140f7224 */ /* 0x002fe200078e020f */
[----:B--2---:R-:W-:Y:S01]  /*8560*/  I2FP.F32.U32 R6, R13 ;  /* 0x0000000d00067245 */ /* 0x004fe20000201000 */
[----:B------:R-:W0:Y:S01]  /*8570*/  LDC R20, c[0x0][0x148] ;  /* 0x00005200ff147b82 */ /* 0x000e220000000800 */
[--C-:B------:R-:W-:Y:S02]  /*8580*/  SHF.R.U64 R21, R4, UR5, R5.reuse ;  /* 0x0000000504157c19 */ /* 0x100fe40008001205 */
[----:B------:R-:W-:Y:S01]  /*8590*/  SHF.R.U32.HI R4, RZ, UR5, R5 ;  /* 0x00000005ff047c19 */ /* 0x000fe20008011605 */
[----:B------:R-:W-:Y:S01]  /*85a0*/  FMUL R6, R6, UR6 ;  /* 0x0000000606067c20 */ /* 0x000fe20008400000 */
[----:B------:R-:W-:-:S02]  /*85b0*/  ULDC UR5, c[0x0][0x608] ;  /* 0x0001820000057ab9 */ /* 0x000fc40000000800 */
[--C-:B------:R-:W-:Y:S01]  /*85c0*/  SHF.R.U64 R23, R21, UR5, R4.reuse ;  /* 0x0000000515177c19 */ /* 0x100fe20008001204 */
[----:B------:R1:W2:Y:S01]  /*85d0*/  F2I.U32.TRUNC.NTZ R24, R6 ;  /* 0x0000000600187305 */ /* 0x0002a2000020f000 */
[----:B------:R-:W-:Y:S01]  /*85e0*/  SHF.R.U32.HI R4, RZ, UR5, R4 ;  /* 0x00000005ff047c19 */ /* 0x000fe20008011604 */
[----:B------:R-:W-:-:S03]  /*85f0*/  ULDC UR5, c[0x0][0x658] ;  /* 0x0001960000057ab9 */ /* 0x000fc60000000800 */
[--C-:B------:R-:W-:Y:S02]  /*8600*/  SHF.R.U64 R22, R23, UR5, R4.reuse ;  /* 0x0000000517167c19 */ /* 0x100fe40008001204 */
[----:B------:R-:W-:-:S03]  /*8610*/  SHF.R.U32.HI R25, RZ, UR5, R4 ;  /* 0x00000005ff197c19 */ /* 0x000fc60008011604 */
[----:B------:R-:W-:Y:S02]  /*8620*/  IMAD.MOV.U32 R4, RZ, RZ, R22 ;  /* 0x000000ffff047224 */ /* 0x000fe400078e0016 */
[----:B------:R-:W-:Y:S01]  /*8630*/  IMAD.MOV.U32 R5, RZ, RZ, R25 ;  /* 0x000000ffff057224 */ /* 0x000fe200078e0019 */
[----:B-1----:R-:W-:Y:S06]  /*8640*/  @!P0 BRA `(.L_x_176) ;  /* 0x0000000000288947 */ /* 0x002fec0003800000 */
        /* <DEDUP_REMOVED lines=10> */
.L_x_176:
[----:B------:R-:W-:Y:S01]  /*86f0*/  ISETP.NE.AND P0, PT, R2, 0x1, PT ;  /* 0x000000010200780c */ /* 0x000fe20003f05270 */
[----:B------:R-:W-:Y:S01]  /*8700*/  ULDC UR5, c[0x0][0x648] ;  /* 0x0001920000057ab9 */ /* 0x000fe20000000800 */
[----:B------:R-:W-:Y:S01]  /*8710*/  LOP3.LUT R23, R23, UR17, RZ, 0xc0, !PT ;  /* 0x0000001117177c12 */ /* 0x000fe2000f8ec0ff */
[----:B--2---:R-:W-:Y:S01]  /*8720*/  IMAD.MOV R24, RZ, RZ, -R24 ;  /* 0x000000ffff187224 */ /* 0x004fe200078e0a18 */
[----:B------:R-:W-:Y:S01]  /*8730*/  SHF.R.U64 R4, R4, UR5, R5 ;  /* 0x0000000504047c19 */ /* 0x000fe20008001205 */
[----:B------:R-:W-:Y:S01]  /*8740*/  ULDC UR5, c[0x0][0x638] ;  /* 0x00018e0000057ab9 */ /* 0x000fe20000000800 */
[----:B------:R-:W-:Y:S01]  /*8750*/  LOP3.LUT R21, R21, UR4, RZ, 0xc0, !PT ;  /* 0x0000000415157c12 */ /* 0x000fe2000f8ec0ff */
[----:B------:R-:W-:Y:S01]  /*8760*/  ULDC UR6, c[0x0][0x610] ;  /* 0x0001840000067ab9 */ /* 0x000fe20000000800 */
[----:B------:R-:W-:Y:S02]  /*8770*/  IMAD.MOV.U32 R6, RZ, RZ, R14 ;  /* 0x000000ffff067224 */ /* 0x000fe400078e000e */
[----:B------:R-:W-:-:S02]  /*8780*/  IMAD.MOV R5, RZ, RZ, -R4 ;  /* 0x000000ffff057224 */ /* 0x000fc400078e0a04 */
[----:B------:R-:W-:Y:S02]  /*8790*/  IMAD R4, R4, UR18, R23 ;  /* 0x0000001204047c24 */ /* 0x000fe4000f8e0217 */
[----:B0-----:R-:W-:Y:S02]  /*87a0*/  @P0 IMAD R15, R20, R24, R13 ;  /* 0x00000018140f0224 */ /* 0x001fe400078e020d */
[----:B------:R-:W-:Y:S01]  /*87b0*/  IMAD R22, R5, UR5, R22 ;  /* 0x0000000505167c24 */ /* 0x000fe2000f8e0216 */
[----:B------:R-:W-:Y:S01]  /*87c0*/  ULDC UR5, c[0x0][0x600] ;  /* 0x0001800000057ab9 */ /* 0x000fe20000000800 */
[----:B------:R-:W-:Y:S02]  /*87d0*/  IMAD R15, R4, UR6, R15 ;  /* 0x00000006040f7c24 */ /* 0x000fe4000f8e020f */
[----:B------:R-:W-:Y:S02]  /*87e0*/  IMAD R22, R22, UR5, R21 ;  /* 0x0000000516167c24 */ /* 0x000fe4000f8e0215 */
[----:B------:R-:W-:-:S03]  /*87f0*/  IMAD.MOV.U32 R4, RZ, RZ, 0x1 ;  /* 0x00000001ff047424 */ /* 0x000fc600078e00ff */
[----:B------:R-:W-:Y:S02]  /*8800*/  SEL R13, R22, R15, !P0 ;  /* 0x0000000f160d7207 */ /* 0x000fe40004000000 */
[----:B------:R-:W-:-:S07]  /*8810*/  SEL R20, R15, R22, !P0 ;  /* 0x000000160f147207 */ /* 0x000fce0004000000 */
.L_x_174:
[----:B------:R-:W-:Y:S05]  /*8820*/  BSYNC B1 ;  /* 0x0000000000017941 */ /* 0x000fea0003800000 */
.L_x_173:
[----:B------:R-:W-:-:S13]  /*8830*/  LOP3.LUT P0, RZ, R4, 0xff, RZ, 0xc0, !PT ;  /* 0x000000ff04ff7812 */ /* 0x000fda000780c0ff */
[----:B------:R-:W-:Y:S05]  /*8840*/  @P0 BRA `(.L_x_177) ;  /* 0xfffffff400380947 */ /* 0x000fea000383ffff */
[----:B------:R-:W-:Y:S05]  /*8850*/  BSYNC B0 ;  /* 0x0000000000007941 */ /* 0x000fea0003800000 */
.L_x_166:
[----:B------:R-:W-:-:S03]  /*8860*/  UMOV UR5, 0xffffffff ;  /* 0xffffffff00057882 */ /* 0x000fc60000000000 */
[----:B------:R-:W-:Y:S05]  /*8870*/  BRA.DIV UR5, `(.L_x_178) ;  /* 0x0000000605387947 */ /* 0x000fea000b800000 */
[----:B------:R-:W-:-:S13]  /*8880*/  ELECT P6, URZ, PT ;  /* 0x00000000003f782f */ /* 0x000fda00038c0000 */
.L_x_193:
[----:B------:R-:W-:Y:S04]  /*8890*/  BSSY B0, `(.L_x_179) ;  /* 0x0000034000007945 */ /* 0x000fe80003800000 */
[----:B------:R-:W-:Y:S05]  /*88a0*/  @!P6 BRA `(.L_x_180) ;  /* 0x0000000000c8e947 */ /* 0x000fea0003800000 */
[----:B------:R-:W-:-:S04]  /*88b0*/  LOP3.LUT R19, R19, 0x2, RZ, 0xfc, !PT ;  /* 0x0000000213137812 */ /* 0x000fc800078efcff */
[----:B------:R-:W-:-:S13]  /*88c0*/  ISETP.NE.AND P0, PT, R19, 0x3, PT ;  /* 0x000000031300780c */ /* 0x000fda0003f05270 */
[----:B------:R-:W-:Y:S05]  /*88d0*/  @!P0 BRA `(.L_x_181) ;  /* 0x0000000000048947 */ /* 0x000fea0003800000 */
[----:B------:R-:W-:Y:S01]  /*88e0*/  BPT.TRAP 0x1 ;  /* 0x000000040000795c */ /* 0x000fe20000300000 */
.L_x_181:
[----:B------:R-:W0:Y:S01]  /*88f0*/  S2R R5, SR_CgaCtaId ;  /* 0x0000000000057919 */ /* 0x000e220000008800 */
[----:B------:R-:W-:Y:S02]  /*8900*/  MOV R2, 0x400 ;  /* 0x0000040000027802 */ /* 0x000fe40000000f00 */
[----:B------:R-:W-:Y:S02]  /*8910*/  SHF.L.U32 R4, R0, 0x1f, RZ ;  /* 0x0000001f00047819 */ /* 0x000fe400000006ff */
[----:B0-----:R-:W-:-:S05]  /*8920*/  LEA R2, R5, R2, 0x18 ;  /* 0x0000000205027211 */ /* 0x001fca00078ec0ff */
[----:B------:R-:W-:-:S04]  /*8930*/  VIADD R2, R2, 0x28 ;  /* 0x0000002802027836 */ /* 0x000fc80000000000 */
[C---:B------:R-:W-:Y:S02]  /*8940*/  IMAD R7, R3.reuse, 0x8, R2 ;  /* 0x0000000803077824 */ /* 0x040fe400078e0202 */
[----:B------:R-:W-:Y:S02]  /*8950*/  VIADD R3, R3, 0x1 ;  /* 0x0000000103037836 */ /* 0x000fe40000000000 */
[----:B------:R-:W0:Y:S03]  /*8960*/  SYNCS.PHASECHK.TRANS64.TRYWAIT P0, [R7+URZ], R4 ;  /* 0x00000004070075a7 */ /* 0x000e26000800017f */
[----:B------:R-:W-:-:S04]  /*8970*/  ISETP.NE.AND P1, PT, R3, 0x5, PT ;  /* 0x000000050300780c */ /* 0x000fc80003f25270 */
[----:B------:R-:W-:Y:S02]  /*8980*/  SEL R5, RZ, 0x1, P1 ;  /* 0x00000001ff057807 */ /* 0x000fe40000800000 */
[----:B------:R-:W-:Y:S02]  /*8990*/  SEL R3, R3, RZ, P1 ;  /* 0x000000ff03037207 */ /* 0x000fe40000800000 */
[----:B------:R-:W-:-:S03]  /*89a0*/  LOP3.LUT R6, R0, R5, RZ, 0x3c, !PT ;  /* 0x0000000500067212 */ /* 0x000fc600078e3cff */
[----:B------:R-:W-:Y:S01]  /*89b0*/  IMAD R8, R3, 0x8, R2 ;  /* 0x0000000803087824 */ /* 0x000fe200078e0202 */
[----:B------:R-:W-:Y:S01]  /*89c0*/  SHF.L.U32 R5, R6, 0x1f, RZ ;  /* 0x0000001f06057819 */ /* 0x000fe200000006ff */
[----:B0-----:R-:W-:Y:S06]  /*89d0*/  @!P0 BRA `(.L_x_182) ;  /* 0x0000000400008947 */ /* 0x001fec0003800000 */
.L_x_194:
[----:B------:R-:W1:Y:S01]  /*89e0*/  SYNCS.PHASECHK.TRANS64.TRYWAIT P0, [R8+URZ], R5 ;  /* 0x00000005080075a7 */ /* 0x000e62000800017f */
[----:B------:R-:W-:-:S05]  /*89f0*/  VIADD R0, R3, 0x1 ;  /* 0x0000000103007836 */ /* 0x000fca0000000000 */
[----:B------:R-:W-:-:S04]  /*8a00*/  ISETP.NE.AND P1, PT, R0, 0x5, PT ;  /* 0x000000050000780c */ /* 0x000fc80003f25270 */
[----:B------:R-:W-:Y:S02]  /*8a10*/  SEL R3, RZ, 0x1, P1 ;  /* 0x00000001ff037807 */ /* 0x000fe40000800000 */
[----:B0-----:R-:W-:Y:S02]  /*8a20*/  SEL R7, R0, RZ, P1 ;  /* 0x000000ff00077207 */ /* 0x001fe40000800000 */
[----:B------:R-:W-:-:S03]  /*8a30*/  LOP3.LUT R6, R6, R3, RZ, 0x3c, !PT ;  /* 0x0000000306067212 */ /* 0x000fc600078e3cff */
[----:B------:R-:W-:Y:S01]  /*8a40*/  IMAD R9, R7, 0x8, R2 ;  /* 0x0000000807097824 */ /* 0x000fe200078e0202 */
[----:B------:R-:W-:Y:S01]  /*8a50*/  SHF.L.U32 R4, R6, 0x1f, RZ ;  /* 0x0000001f06047819 */ /* 0x000fe200000006ff */
[----:B-1----:R-:W-:Y:S06]  /*8a60*/  @!P0 BRA `(.L_x_183) ;  /* 0x0000000000f08947 */ /* 0x002fec0003800000 */
.L_x_195:
[----:B------:R-:W1:Y:S01]  /*8a70*/  SYNCS.PHASECHK.TRANS64.TRYWAIT P0, [R9+URZ], R4 ;  /* 0x00000004090075a7 */ /* 0x000e62000800017f */
[----:B------:R-:W-:-:S05]  /*8a80*/  VIADD R0, R7, 0x1 ;  /* 0x0000000107007836 */ /* 0x000fca0000000000 */
[----:B------:R-:W-:-:S04]  /*8a90*/  ISETP.NE.AND P1, PT, R0, 0x5, PT ;  /* 0x000000050000780c */ /* 0x000fc80003f25270 */
[----:B------:R-:W-:Y:S02]  /*8aa0*/  SEL R3, RZ, 0x1, P1 ;  /* 0x00000001ff037807 */ /* 0x000fe40000800000 */
[----:B------:R-:W-:Y:S02]  /*8ab0*/  SEL R7, R0, RZ, P1 ;  /* 0x000000ff00077207 */ /* 0x000fe40000800000 */
[----:B------:R-:W-:-:S03]  /*8ac0*/  LOP3.LUT R11, R6, R3, RZ, 0x3c, !PT ;  /* 0x00000003060b7212 */ /* 0x000fc600078e3cff */
[----:B------:R-:W-:Y:S01]  /*8ad0*/  IMAD R6, R7, 0x8, R2 ;  /* 0x0000000807067824 */ /* 0x000fe200078e0202 */
[----:B0-----:R-:W-:Y:S01]  /*8ae0*/  SHF.L.U32 R5, R11, 0x1f, RZ ;  /* 0x0000001f0b057819 */ /* 0x001fe200000006ff */
[----:B-1----:R-:W-:Y:S06]  /*8af0*/  @!P0 BRA `(.L_x_184) ;  /* 0x0000000000e08947 */ /* 0x002fec0003800000 */
.L_x_196:
[----:B------:R-:W1:Y:S01]  /*8b00*/  SYNCS.PHASECHK.TRANS64.TRYWAIT P0, [R6+URZ], R5 ;  /* 0x00000005060075a7 */ /* 0x000e62000800017f */
[----:B------:R-:W-:-:S05]  /*8b10*/  VIADD R0, R7, 0x1 ;  /* 0x0000000107007836 */ /* 0x000fca0000000000 */
[----:B------:R-:W-:-:S04]  /*8b20*/  ISETP.NE.AND P1, PT, R0, 0x5, PT ;  /* 0x000000050000780c */ /* 0x000fc80003f25270 */
[----:B0-----:R-:W-:Y:S02]  /*8b30*/  SEL R4, RZ, 0x1, P1 ;  /* 0x00000001ff047807 */ /* 0x001fe40000800000 */
[----:B------:R-:W-:Y:S02]  /*8b40*/  SEL R3, R0, RZ, P1 ;  /* 0x000000ff00037207 */ /* 0x000fe40000800000 */
[----:B------:R-:W-:Y:S01]  /*8b50*/  LOP3.LUT R0, R11, R4, RZ, 0x3c, !PT ;  /* 0x000000040b007212 */ /* 0x000fe200078e3cff */
[----:B-1----:R-:W-:Y:S06]  /*8b60*/  @!P0 BRA `(.L_x_185) ;  /* 0x0000000000d88947 */ /* 0x002fec0003800000 */
.L_x_197:
[----:B------:R-:W-:Y:S01]  /*8b70*/  IMAD R3, R3, 0x8, R2 ;  /* 0x0000000803037824 */ /* 0x000fe200078e0202 */
[----:B------:R-:W-:-:S07]  /*8b80*/  SHF.L.U32 R0, R0, 0x1f, RZ ;  /* 0x0000001f00007819 */ /* 0x000fce00000006ff */
.L_x_186:
[----:B-1----:R1:W2:Y:S02]  /*8b90*/  SYNCS.PHASECHK.TRANS64.TRYWAIT P0, [R3+URZ], R0 ;  /* 0x00000000030075a7 */ /* 0x0022a4000800017f */
[----:B--2---:R-:W-:Y:S05]  /*8ba0*/  @!P0 NANOSLEEP.SYNCS 0x989680 ;  /* 0x009896800000895d */ /* 0x004fea0003900000 */
[----:B------:R-:W2:Y:S02]  /*8bb0*/  @!P0 SYNCS.PHASECHK.TRANS64 P0, [R3+URZ], R0 ;  /* 0x00000000030085a7 */ /* 0x000ea4000800007f */
[----:B--2---:R-:W-:Y:S05]  /*8bc0*/  @!P0 BRA `(.L_x_186) ;  /* 0xfffffffc00f08947 */ /* 0x004fea000383ffff */
.L_x_180:
[----:B------:R-:W-:Y:S05]  /*8bd0*/  BSYNC B0 ;  /* 0x0000000000007941 */ /* 0x000fea0003800000 */
.L_x_179:
[----:B------:R-:W-:Y:S05]  /*8be0*/  EXIT ;  /* 0x000000000000794d */ /* 0x000fea0003800000 */
.L_x_21:
[----:B---3--:R3:W4:Y:S02]  /*8bf0*/  SYNCS.PHASECHK.TRANS64.TRYWAIT P1, [R3+URZ], R0 ;  /* 0x00000000030075a7 */ /* 0x008724000802017f */
[----:B----4-:R-:W-:Y:S05]  /*8c00*/  @!P1 NANOSLEEP.SYNCS 0x989680 ;  /* 0x009896800000995d */ /* 0x010fea0003900000 */
[----:B------:R-:W4:Y:S02]  /*8c10*/  @!P1 SYNCS.PHASECHK.TRANS64 P1, [R3+URZ], R0 ;  /* 0x00000000030095a7 */ /* 0x000f24000802007f */
[----:B----4-:R-:W-:Y:S05]  /*8c20*/  @!P1 BRA `(.L_x_21) ;  /* 0xfffffffc00f09947 */ /* 0x010fea000383ffff */
[----:B------:R-:W-:Y:S05]  /*8c30*/  BRA `(.L_x_20) ;  /* 0xffffff8800287947 */ /* 0x000fea000383ffff */
.L_x_26:
[----:B-1----:R1:W2:Y:S02]  /*8c40*/  SYNCS.PHASECHK.TRANS64.TRYWAIT P1, [R5+URZ], R4 ;  /* 0x00000004050075a7 */ /* 0x0022a4000802017f */
[----:B--2---:R-:W-:Y:S05]  /*8c50*/  @!P1 NANOSLEEP.SYNCS 0x989680 ;  /* 0x009896800000995d */ /* 0x004fea0003900000 */
[----:B------:R-:W2:Y:S02]  /*8c60*/  @!P1 SYNCS.PHASECHK.TRANS64 P1, [R5+URZ], R4 ;  /* 0x00000004050095a7 */ /* 0x000ea4000802007f */
[----:B--2---:R-:W-:Y:S05]  /*8c70*/  @!P1 BRA `(.L_x_26) ;  /* 0xfffffffc00f09947 */ /* 0x004fea000383ffff */
[----:B------:R-:W-:Y:S05]  /*8c80*/  BRA `(.L_x_25) ;  /* 0xffffff8c00787947 */ /* 0x000fea000383ffff */
.L_x_167:
[----:B------:R-:W-:Y:S01]  /*8c90*/  BSSY B1, `(.L_x_187) ;  /* 0x0000006000017945 */ /* 0x000fe20003800000 */
[----:B------:R-:W-:-:S07]  /*8ca0*/  IMAD.MOV.U32 R15, RZ, RZ, -0x1 ;  /* 0xffffffffff0f7424 */ /* 0x000fce00078e00ff */
[----:B------:R-:W-:Y:S05]  /*8cb0*/  WARPSYNC.COLLECTIVE R15, `(.L_x_188) ;  /* 0x000000000f0c7348 */ /* 0x000fea0003c00000 */
[----:B------:R-:W-:Y:S02]  /*8cc0*/  ELECT P6, UR62, PT ;  /* 0x00000000003e782f */ /* 0x000fe400038c0000 */
[----:B------:R-:W-:Y:S01]  /*8cd0*/  MOV R14, UR62 ;  /* 0x0000003e000e7c02 */ /* 0x000fe20008000f00 */
[----:B------:R-:W-:Y:S10]  /*8ce0*/  ENDCOLLECTIVE ;  /* 0x000000000000791b */ /* 0x000ff40003800000 */
.L_x_188:
[----:B------:R-:W-:Y:S05]  /*8cf0*/  BSYNC B1 ;  /* 0x0000000000017941 */ /* 0x000fea0003800000 */
.L_x_187:
[----:B------:R-:W-:Y:S05]  /*8d00*/  BRA `(.L_x_189) ;  /* 0xfffffff000147947 */ /* 0x000fea000383ffff */
.L_x_170:
[----:B0-----:R0:W1:Y:S02]  /*8d10*/  SYNCS.PHASECHK.TRANS64.TRYWAIT P0, [R20+URZ+0x28], R7 ;  /* 0x00002807140075a7 */ /* 0x001064000800017f */
[----:B-1----:R-:W-:Y:S05]  /*8d20*/  @!P0 NANOSLEEP.SYNCS 0x989680 ;  /* 0x009896800000895d */ /* 0x002fea0003900000 */
[----:B------:R-:W1:Y:S02]  /*8d30*/  @!P0 SYNCS.PHASECHK.TRANS64 P0, [R20+URZ+0x28], R7 ;  /* 0x00002807140085a7 */ /* 0x000e64000800007f */
[----:B-1----:R-:W-:Y:S05]  /*8d40*/  @!P0 BRA `(.L_x_170) ;  /* 0xfffffffc00f08947 */ /* 0x002fea000383ffff */
[----:B------:R-:W-:Y:S05]  /*8d50*/  BRA `(.L_x_190) ;  /* 0xfffffff000547947 */ /* 0x000fea000383ffff */
.L_x_178:
[----:B------:R-:W-:Y:S01]  /*8d60*/  BSSY B0, `(.L_x_191) ;  /* 0x0000006000007945 */ /* 0x000fe20003800000 */
[----:B------:R-:W-:-:S07]  /*8d70*/  IMAD.MOV.U32 R15, RZ, RZ, -0x1 ;  /* 0xffffffffff0f7424 */ /* 0x000fce00078e00ff */
[----:B------:R-:W-:Y:S05]  /*8d80*/  WARPSYNC.COLLECTIVE R15, `(.L_x_192) ;  /* 0x000000000f0c7348 */ /* 0x000fea0003c00000 */
[----:B------:R-:W-:Y:S02]  /*8d90*/  ELECT P6, UR62, PT ;  /* 0x00000000003e782f */ /* 0x000fe400038c0000 */
[----:B------:R-:W-:Y:S01]  /*8da0*/  MOV R14, UR62 ;  /* 0x0000003e000e7c02 */ /* 0x000fe20008000f00 */
[----:B------:R-:W-:Y:S10]  /*8db0*/  ENDCOLLECTIVE ;  /* 0x000000000000791b */ /* 0x000ff40003800000 */
.L_x_192:
[----:B------:R-:W-:Y:S05]  /*8dc0*/  BSYNC B0 ;  /* 0x0000000000007941 */ /* 0x000fea0003800000 */
.L_x_191:
[----:B------:R-:W-:Y:S05]  /*8dd0*/  BRA `(.L_x_193) ;  /* 0xfffffff800ac7947 */ /* 0x000fea000383ffff */
.L_x_182:
[----:B0-----:R0:W1:Y:S02]  /*8de0*/  SYNCS.PHASECHK.TRANS64.TRYWAIT P0, [R7+URZ], R4 ;  /* 0x00000004070075a7 */ /* 0x001064000800017f */
[----:B-1----:R-:W-:Y:S05]  /*8df0*/  @!P0 NANOSLEEP.SYNCS 0x989680 ;  /* 0x009896800000895d */ /* 0x002fea0003900000 */
[----:B------:R-:W1:Y:S02]  /*8e00*/  @!P0 SYNCS.PHASECHK.TRANS64 P0, [R7+URZ], R4 ;  /* 0x00000004070085a7 */ /* 0x000e64000800007f */
[----:B-1----:R-:W-:Y:S05]  /*8e10*/  @!P0 BRA `(.L_x_182) ;  /* 0xfffffffc00f08947 */ /* 0x002fea000383ffff */
[----:B------:R-:W-:Y:S05]  /*8e20*/  BRA `(.L_x_194) ;  /* 0xfffffff800ec7947 */ /* 0x000fea000383ffff */
.L_x_183:
[----:B0-----:R0:W1:Y:S02]  /*8e30*/  SYNCS.PHASECHK.TRANS64.TRYWAIT P0, [R8+URZ], R5 ;  /* 0x00000005080075a7 */ /* 0x001064000800017f */
[----:B-1----:R-:W-:Y:S05]  /*8e40*/  @!P0 NANOSLEEP.SYNCS 0x989680 ;  /* 0x009896800000895d */ /* 0x002fea0003900000 */
[----:B------:R-:W1:Y:S02]  /*8e50*/  @!P0 SYNCS.PHASECHK.TRANS64 P0, [R8+URZ], R5 ;  /* 0x00000005080085a7 */ /* 0x000e64000800007f */
[----:B-1----:R-:W-:Y:S05]  /*8e60*/  @!P0 BRA `(.L_x_183) ;  /* 0xfffffffc00f08947 */ /* 0x002fea000383ffff */
[----:B------:R-:W-:Y:S05]  /*8e70*/  BRA `(.L_x_195) ;  /* 0xfffffff800fc7947 */ /* 0x000fea000383ffff */
.L_x_184:
[----:B0-----:R0:W1:Y:S02]  /*8e80*/  SYNCS.PHASECHK.TRANS64.TRYWAIT P0, [R9+URZ], R4 ;  /* 0x00000004090075a7 */ /* 0x001064000800017f */
[----:B-1----:R-:W-:Y:S05]  /*8e90*/  @!P0 NANOSLEEP.SYNCS 0x989680 ;  /* 0x009896800000895d */ /* 0x002fea0003900000 */
[----:B------:R-:W1:Y:S02]  /*8ea0*/  @!P0 SYNCS.PHASECHK.TRANS64 P0, [R9+URZ], R4 ;  /* 0x00000004090085a7 */ /* 0x000e64000800007f */
[----:B-1----:R-:W-:Y:S05]  /*8eb0*/  @!P0 BRA `(.L_x_184) ;  /* 0xfffffffc00f08947 */ /* 0x002fea000383ffff */
[----:B------:R-:W-:Y:S05]  /*8ec0*/  BRA `(.L_x_196) ;  /* 0xfffffffc000c7947 */ /* 0x000fea000383ffff */
.L_x_185:
[----:B0-----:R0:W1:Y:S02]  /*8ed0*/  SYNCS.PHASECHK.TRANS64.TRYWAIT P0, [R6+URZ], R5 ;  /* 0x00000005060075a7 */ /* 0x001064000800017f */
[----:B-1----:R-:W-:Y:S05]  /*8ee0*/  @!P0 NANOSLEEP.SYNCS 0x989680 ;  /* 0x009896800000895d */ /* 0x002fea0003900000 */
[----:B------:R-:W1:Y:S02]  /*8ef0*/  @!P0 SYNCS.PHASECHK.TRANS64 P0, [R6+URZ], R5 ;  /* 0x00000005060085a7 */ /* 0x000e64000800007f */
[----:B-1----:R-:W-:Y:S05]  /*8f00*/  @!P0 BRA `(.L_x_185) ;  /* 0xfffffffc00f08947 */ /* 0x002fea000383ffff */
[----:B------:R-:W-:Y:S05]  /*8f10*/  BRA `(.L_x_197) ;  /* 0xfffffffc00147947 */ /* 0x000fea000383ffff */
.L_x_198:
[----:B------:R-:W-:-:S00]  /*8f20*/  BRA `(.L_x_198) ;  /* 0xfffffffc00fc7947 */ /* 0x000fc0000383ffff */
[----:B------:R-:W-:-:S00]  /*8f30*/  NOP ;  /* 0x0000000000007918 */ /* 0x000fc00000000000 */
        /* <DEDUP_REMOVED lines=12> */
.L_x_199:


//--------------------- .nv.global.init           --------------------------
	.section	.nv.global.init,"aw",@progbits
.nv.global.init:
	.type		$str$22,@object
	.size		$str$22,($str$23 - $str$22)
$str$22:
        /*0000*/ 	.byte	0x6b, 0x5f, 0x74, 0x69, 0x6c, 0x65, 0x5f, 0x63, 0x6f, 0x75, 0x6e, 0x74, 0x20, 0x3e, 0x3d, 0x20
        /*0010*/ 	.byte	0x31, 0x00
	.type		$str$23,@object
	.size		$str$23,(__unnamed_1 - $str$23)
$str$23:
        /*0012*/ 	.byte	0x2f, 0x74, 0x6d, 0x70, 0x2f, 0x63, 0x75, 0x74, 0x6c, 0x61, 0x73, 0x73, 0x5f, 0x73, 0x77, 0x65
        /*0022*/ 	.byte	0x65, 0x70, 0x5f, 0x73, 0x72, 0x63, 0x2f, 0x69, 0x6e, 0x63, 0x6c, 0x75, 0x64, 0x65, 0x2f, 0x63
        /*0032*/ 	.byte	0x75, 0x74, 0x6c, 0x61, 0x73, 0x73, 0x2f, 0x67, 0x65, 0x6d, 0x6d, 0x2f, 0x63, 0x6f, 0x6c, 0x6c
        /*0042*/ 	.byte	0x65, 0x63, 0x74, 0x69, 0x76, 0x65, 0x2f, 0x73, 0x6d, 0x39, 0x30, 0x5f, 0x6d, 0x6d, 0x61, 0x5f
        /*0052*/ 	.byte	0x74, 0x6d, 0x61, 0x5f, 0x67, 0x6d, 0x6d, 0x61, 0x5f, 0x73, 0x73, 0x5f, 0x77, 0x61, 0x72, 0x70
        /*0062*/ 	.byte	0x73, 0x70, 0x65, 0x63, 0x69, 0x61, 0x6c, 0x69, 0x7a, 0x65, 0x64, 0x2e, 0x68, 0x70, 0x70, 0x00
	.type		__unnamed_1,@object
	.size		__unnamed_1,(.L_0 - __unnamed_1)
__unnamed_1:
        /*0072*/ 	.byte	0x76, 0x6f, 0x69, 0x64, 0x20, 0x63, 0x75, 0x74, 0x6c, 0x61, 0x73, 0x73, 0x3a, 0x3a, 0x67, 0x65
        /* <DEDUP_REMOVED lines=180> */
        /*0bc2*/ 	.byte	0x79, 0x5d, 0x00
.L_0:


//--------------------- .nv.shared._ZN7cutlass13device_kernelINS_4gemm6kernel13GemmUniversalIN4cute5tupleIJiiiiEEENS1_10collective13CollectiveMmaINS1_34MainloopSm90TmaGmmaWarpSpecializedILi5ENS5_IJNS4_1CILi1EEENSA_ILi8EEESB_EEENS1_35KernelTmaWarpSpecializedCooperativeEEENS5_IJNSA_ILi256EEENSA_ILi64EEESH_EEENS_6half_tENS5_IJlSB_lEEESJ_SK_NS4_8TiledMMAINS4_8MMA_AtomIJNS4_4SM904GMMA25MMA_64x64x16_F32F16F16_SSILNSO_5MajorE0ELSQ_0ELNSO_7ScaleInE1ELSR_1EEEEEENS4_6LayoutINS5_IJNSA_ILi2EEESB_SB_EEENS5_IJSB_NSA_ILi0EEESX_EEEEENS5_IJNS4_10UnderscoreES10_S10_EEEEENS4_23SM90_TMA_LOAD_MULTICASTENS4_14ComposedLayoutINS4_7SwizzleILi3ELi4ELi3EEENS4_18smem_ptr_flag_bitsILi16EEENSU_INS5_IJSC_SH_EEENS5_IJSH_SB_EEEEEEEvNS4_8identityENS4_13SM90_TMA_LOADES1C_vS1D_EENS_8epilogue10collective6detail29Sm90TmaWarpSpecializedAdapterINS1H_15DefaultEpilogueISJ_SK_SK_NS1G_6thread17LinearCombinationISJ_Li1EffLNS1L_9ScaleType4KindE0ELNS_15FloatRoundStyleE2ESJ_EENS1_15EpilogueDefaultEEEEEvvEEEEvNT_6ParamsE --------------------------
	.section	.nv.shared._ZN7cutlass13device_kernelINS_4gemm6kernel13GemmUniversalIN4cute5tupleIJiiiiEEENS1_10collective13CollectiveMmaINS1_34MainloopSm90TmaGmmaWarpSpecializedILi5ENS5_IJNS4_1CILi1EEENSA_ILi8EEESB_EEENS1_35KernelTmaWarpSpecializedCooperativeEEENS5_IJNSA_ILi256EEENSA_ILi64EEESH_EEENS_6half_tENS5_IJlSB_lEEESJ_SK_NS4_8TiledMMAINS4_8MMA_AtomIJNS4_4SM904GMMA25MMA_64x64x16_F32F16F16_SSILNSO_5MajorE0ELSQ_0ELNSO_7ScaleInE1ELSR_1EEEEEENS4_6LayoutINS5_IJNSA_ILi2EEESB_SB_EEENS5_IJSB_NSA_ILi0EEESX_EEEEENS5_IJNS4_10UnderscoreES10_S10_EEEEENS4_23SM90_TMA_LOAD_MULTICASTENS4_14ComposedLayoutINS4_7SwizzleILi3ELi4ELi3EEENS4_18smem_ptr_flag_bitsILi16EEENSU_INS5_IJSC_SH_EEENS5_IJSH_SB_EEEEEEEvNS4_8identityENS4_13SM90_TMA_LOADES1C_vS1D_EENS_8epilogue10collective6detail29Sm90TmaWarpSpecializedAdapterINS1H_15DefaultEpilogueISJ_SK_SK_NS1G_6thread17LinearCombinationISJ_Li1EffLNS1L_9ScaleType4KindE0ELNS_15FloatRoundStyleE2ESJ_EENS1_15EpilogueDefaultEEEEEvvEEEEvNT_6ParamsE,"aw",@nobits
	.sectionflags	@""
	.align	16
	.zero		1024


//--------------------- .nv.shared.reserved.0     --------------------------
	.section	.nv.shared.reserved.0,"aw",@nobits
	.weak		__nv_reservedSMEM_offset_0_alias
	.size		__nv_reservedSMEM_offset_0_alias, 0, 0
	.other		__nv_reservedSMEM_offset_0_alias,@"STO_CUDA_RESERVED_SHARED STV_DEFAULT"
__nv_reservedSMEM_offset_0_alias:
	.zero		0


//--------------------- .nv.global                --------------------------
	.section	.nv.global,"aw",@nobits
.nv.global:
	.type		_ZN40_INTERNAL_ba31d802_4_k_cu_7e6ddd80_342914cute1_E,@object
	.size		_ZN40_INTERNAL_ba31d802_4_k_cu_7e6ddd80_342914cute1_E,(_ZN40_INTERNAL_ba31d802_4_k_cu_7e6ddd80_342914cuda3std3__45__cpo6cbeginE - _ZN40_INTERNAL_ba31d802_4_k_cu_7e6ddd80_342914cute1_E)
_ZN40_INTERNAL_ba31d802_4_k_cu_7e6ddd80_342914cute1_E:
	.zero		1
	.type		_ZN40_INTERNAL_ba31d802_4_k_cu_7e6ddd80_342914cuda3std3__45__cpo6cbeginE,@object
	.size		_ZN40_INTERNAL_ba31d802_4_k_cu_7e6ddd80_342914cuda3std3__45__cpo6cbeginE,(_ZN40_INTERNAL_ba31d802_4_k_cu_7e6ddd80_342914cuda3std3__48in_placeE - _ZN40_INTERNAL_ba31d802_4_k_cu_7e6ddd80_342914cuda3std3__45__cpo6cbeginE)
_ZN40_INTERNAL_ba31d802_4_k_cu_7e6ddd80_342914cuda3std3__45__cpo6cbeginE:
	.zero		1
	.type		_ZN40_INTERNAL_ba31d802_4_k_cu_7e6ddd80_342914cuda3std3__48in_placeE,@object
	.size		_ZN40_INTERNAL_ba31d802_4_k_cu_7e6ddd80_342914cuda3std3__48in_placeE,(_ZN40_INTERNAL_ba31d802_4_k_cu_7e6ddd80_342914cuda3std6ranges3__45__cpo9iter_moveE - _ZN40_INTERNAL_ba31d802_4_k_cu_7e6ddd80_342914cuda3std3__48in_placeE)
_ZN40_INTERNAL_ba31d802_4_k_cu_7e6ddd80_342914cuda3std3__48in_placeE:
	.zero		1
	.type		_ZN40_INTERNAL_ba31d802_4_k_cu_7e6ddd80_342914cuda3std6ranges3__45__cpo9iter_moveE,@object
	.size		_ZN40_INTERNAL_ba31d802_4_k_cu_7e6ddd80_342914cuda3std6ranges3__45__cpo9iter_moveE,(_ZN40_INTERNAL_ba31d802_4_k_cu_7e6ddd80_342914cuda3std3__45__cpo5beginE - _ZN40_INTERNAL_ba31d802_4_k_cu_7e6ddd80_342914cuda3std6ranges3__45__cpo9iter_moveE)
_ZN40_INTERNAL_ba31d802_4_k_cu_7e6ddd80_342914cuda3std6ranges3__45__cpo9iter_moveE:
	.zero		1
	.type		_ZN40_INTERNAL_ba31d802_4_k_cu_7e6ddd80_342914cuda3std3__45__cpo5beginE,@object
	.size		_ZN40_INTERNAL_ba31d802_4_k_cu_7e6ddd80_342914cuda3std3__45__cpo5beginE,(_ZN40_INTERNAL_ba31d802_4_k_cu_7e6ddd80_342914cuda3std3__442_GLOBAL__N__ba31d802_4_k_cu_7e6ddd80_342916ignoreE - _ZN40_INTERNAL_ba31d802_4_k_cu_7e6ddd80_342914cuda3std3__45__cpo5beginE)
_ZN40_INTERNAL_ba31d802_4_k_cu_7e6ddd80_342914cuda3std3__45__cpo5beginE:
	.zero		1
	.type		_ZN40_INTERNAL_ba31d802_4_k_cu_7e6ddd80_342914cuda3std3__442_GLOBAL__N__ba31d802_4_k_cu_7e6ddd80_342916ignoreE,@object
	.size		_ZN40_INTERNAL_ba31d802_4_k_cu_7e6ddd80_342914cuda3std3__442_GLOBAL__N__ba31d802_4_k_cu_7e6ddd80_342916ignoreE,(_ZN40_INTERNAL_ba31d802_4_k_cu_7e6ddd80_342914cute7productE - _ZN40_INTERNAL_ba31d802_4_k_cu_7e6ddd80_342914cuda3std3__442_GLOBAL__N__ba31d802_4_k_cu_7e6ddd80_342916ignoreE)
_ZN40_INTERNAL_ba31d802_4_k_cu_7e6ddd80_342914cuda3std3__442_GLOBAL__N__ba31d802_4_k_cu_7e6ddd80_342916ignoreE:
	.zero		1
	.type		_ZN40_INTERNAL_ba31d802_4_k_cu_7e6ddd80_342914cute7productE,@object
	.size		_ZN40_INTERNAL_ba31d802_4_k_cu_7e6ddd80_342914cute7productE,(_ZN40_INTERNAL_ba31d802_4_k_cu_7e6ddd80_342914cuda3std3__45__cpo3endE - _ZN40_INTERNAL_ba31d802_4_k_cu_7e6ddd80_342914cute7productE)
_ZN40_INTERNAL_ba31d802_4_k_cu_7e6ddd80_342914cute7productE:
	.zero		1
	.type		_ZN40_INTERNAL_ba31d802_4_k_cu_7e6ddd80_342914cuda3std3__45__cpo3endE,@object
	.size		_ZN40_INTERNAL_ba31d802_4_k_cu_7e6ddd80_342914cuda3std3__45__cpo3endE,(_ZN40_INTERNAL_ba31d802_4_k_cu_7e6ddd80_342914cuda3std3__419piecewise_constructE - _ZN40_INTERNAL_ba31d802_4_k_cu_7e6ddd80_342914cuda3std3__45__cpo3endE)
_ZN40_INTERNAL_ba31d802_4_k_cu_7e6ddd80_342914cuda3std3__45__cpo3endE:
	.zero		1
	.type		_ZN40_INTERNAL_ba31d802_4_k_cu_7e6ddd80_342914cuda3std3__419piecewise_constructE,@object
	.size		_ZN40_INTERNAL_ba31d802_4_k_cu_7e6ddd80_342914cuda3std3__419piecewise_constructE,(_ZN40_INTERNAL_ba31d802_4_k_cu_7e6ddd80_342914cuda3std3__45__cpo4cendE - _ZN40_INTERNAL_ba31d802_4_k_cu_7e6ddd80_342914cuda3std3__419piecewise_constructE)
_ZN40_INTERNAL_ba31d802_4_k_cu_7e6ddd80_342914cuda3std3__419piecewise_constructE:
	.zero		1
	.type		_ZN40_INTERNAL_ba31d802_4_k_cu_7e6ddd80_342914cuda3std3__45__cpo4cendE,@object
	.size		_ZN40_INTERNAL_ba31d802_4_k_cu_7e6ddd80_342914cuda3std3__45__cpo4cendE,(_ZN40_INTERNAL_ba31d802_4_k_cu_7e6ddd80_342914cuda3std6ranges3__45__cpo4swapE - _ZN40_INTERNAL_ba31d802_4_k_cu_7e6ddd80_342914cuda3std3__45__cpo4cendE)
_ZN40_INTERNAL_ba31d802_4_k_cu_7e6ddd80_342914cuda3std3__45__cpo4cendE:
	.zero		1
	.type		_ZN40_INTERNAL_ba31d802_4_k_cu_7e6ddd80_342914cuda3std6ranges3__45__cpo4swapE,@object
	.size		_ZN40_INTERNAL_ba31d802_4_k_cu_7e6ddd80_342914cuda3std6ranges3__45__cpo4swapE,(.L_8 - _ZN40_INTERNAL_ba31d802_4_k_cu_7e6ddd80_342914cuda3std6ranges3__45__cpo4swapE)
_ZN40_INTERNAL_ba31d802_4_k_cu_7e6ddd80_342914cuda3std6ranges3__45__cpo4swapE:
	.zero		1
.L_8:


//--------------------- .nv.constant0._ZN7cutlass13device_kernelINS_4gemm6kernel13GemmUniversalIN4cute5tupleIJiiiiEEENS1_10collective13CollectiveMmaINS1_34MainloopSm90TmaGmmaWarpSpecializedILi5ENS5_IJNS4_1CILi1EEENSA_ILi8EEESB_EEENS1_35KernelTmaWarpSpecializedCooperativeEEENS5_IJNSA_ILi256EEENSA_ILi64EEESH_EEENS_6half_tENS5_IJlSB_lEEESJ_SK_NS4_8TiledMMAINS4_8MMA_AtomIJNS4_4SM904GMMA25MMA_64x64x16_F32F16F16_SSILNSO_5MajorE0ELSQ_0ELNSO_7ScaleInE1ELSR_1EEEEEENS4_6LayoutINS5_IJNSA_ILi2EEESB_SB_EEENS5_IJSB_NSA_ILi0EEESX_EEEEENS5_IJNS4_10UnderscoreES10_S10_EEEEENS4_23SM90_TMA_LOAD_MULTICASTENS4_14ComposedLayoutINS4_7SwizzleILi3ELi4ELi3EEENS4_18smem_ptr_flag_bitsILi16EEENSU_INS5_IJSC_SH_EEENS5_IJSH_SB_EEEEEEEvNS4_8identityENS4_13SM90_TMA_LOADES1C_vS1D_EENS_8epilogue10collective6detail29Sm90TmaWarpSpecializedAdapterINS1H_15DefaultEpilogueISJ_SK_SK_NS1G_6thread17LinearCombinationISJ_Li1EffLNS1L_9ScaleType4KindE0ELNS_15FloatRoundStyleE2ESJ_EENS1_15EpilogueDefaultEEEEEvvEEEEvNT_6ParamsE --------------------------
	.section	.nv.constant0._ZN7cutlass13device_kernelINS_4gemm6kernel13GemmUniversalIN4cute5tupleIJiiiiEEENS1_10collective13CollectiveMmaINS1_34MainloopSm90TmaGmmaWarpSpecializedILi5ENS5_IJNS4_1CILi1EEENSA_ILi8EEESB_EEENS1_35KernelTmaWarpSpecializedCooperativeEEENS5_IJNSA_ILi256EEENSA_ILi64EEESH_EEENS_6half_tENS5_IJlSB_lEEESJ_SK_NS4_8TiledMMAINS4_8MMA_AtomIJNS4_4SM904GMMA25MMA_64x64x16_F32F16F16_SSILNSO_5MajorE0ELSQ_0ELNSO_7ScaleInE1ELSR_1EEEEEENS4_6LayoutINS5_IJNSA_ILi2EEESB_SB_EEENS5_IJSB_NSA_ILi0EEESX_EEEEENS5_IJNS4_10UnderscoreES10_S10_EEEEENS4_23SM90_TMA_LOAD_MULTICASTENS4_14ComposedLayoutINS4_7SwizzleILi3ELi4ELi3EEENS4_18smem_ptr_flag_bitsILi16EEENSU_INS5_IJSC_SH_EEENS5_IJSH_SB_EEEEEEEvNS4_8identityENS4_13SM90_TMA_LOADES1C_vS1D_EENS_8epilogue10collective6detail29Sm90TmaWarpSpecializedAdapterINS1H_15DefaultEpilogueISJ_SK_SK_NS1G_6thread17LinearCombinationISJ_Li1EffLNS1L_9ScaleType4KindE0ELNS_15FloatRoundStyleE2ESJ_EENS1_15EpilogueDefaultEEEEEvvEEEEvNT_6ParamsE,"a",@progbits
	.sectionflags	@""
	.align	4
.nv.constant0._ZN7cutlass13device_kernelINS_4gemm6kernel13GemmUniversalIN4cute5tupleIJiiiiEEENS1_10collective13CollectiveMmaINS1_34MainloopSm90TmaGmmaWarpSpecializedILi5ENS5_IJNS4_1CILi1EEENSA_ILi8EEESB_EEENS1_35KernelTmaWarpSpecializedCooperativeEEENS5_IJNSA_ILi256EEENSA_ILi64EEESH_EEENS_6half_tENS5_IJlSB_lEEESJ_SK_NS4_8TiledMMAINS4_8MMA_AtomIJNS4_4SM904GMMA25MMA_64x64x16_F32F16F16_SSILNSO_5MajorE0ELSQ_0ELNSO_7ScaleInE1ELSR_1EEEEEENS4_6LayoutINS5_IJNSA_ILi2EEESB_SB_EEENS5_IJSB_NSA_ILi0EEESX_EEEEENS5_IJNS4_10UnderscoreES10_S10_EEEEENS4_23SM90_TMA_LOAD_MULTICASTENS4_14ComposedLayoutINS4_7SwizzleILi3ELi4ELi3EEENS4_18smem_ptr_flag_bitsILi16EEENSU_INS5_IJSC_SH_EEENS5_IJSH_SB_EEEEEEEvNS4_8identityENS4_13SM90_TMA_LOADES1C_vS1D_EENS_8epilogue10collective6detail29Sm90TmaWarpSpecializedAdapterINS1H_15DefaultEpilogueISJ_SK_SK_NS1G_6thread17LinearCombinationISJ_Li1EffLNS1L_9ScaleType4KindE0ELNS_15FloatRoundStyleE2ESJ_EENS1_15EpilogueDefaultEEEEEvvEEEEvNT_6ParamsE:
	.zero		1664


//--------------------- SYMBOLS --------------------------

	.type		.nv.reservedSmem.offset0,@object
	.size		.nv.reservedSmem.offset0,0x4
	.type		__assertfail,@function
